def matmul_kernel(
    a_ptr,
    b_ptr,
    c_ptr,
    M,
    N,
    K,
    stride_am,
    stride_ak,
    stride_bk,
    stride_bn,
    stride_cm,
    stride_cn,
    BLOCK_M: tl.constexpr,
    BLOCK_N: tl.constexpr,
    BLOCK_K: tl.constexpr,
    GROUP_M: tl.constexpr,
):
    pid = tl.program_id(axis=0)
    num_pid_m = tl.cdiv(M, BLOCK_M)
    num_pid_n = tl.cdiv(N, BLOCK_N)
    num_pid_in_group = GROUP_M * num_pid_n
    group_id = pid // num_pid_in_group
    first_pid_m = group_id * GROUP_M
    group_size_m = min(num_pid_m - first_pid_m, GROUP_M)
    pid_m = first_pid_m + ((pid % num_pid_in_group) % group_size_m)
    pid_n = (pid % num_pid_in_group) // group_size_m

    offs_am = (pid_m * BLOCK_M + tl.arange(0, BLOCK_M)) % M
    offs_bn = (pid_n * BLOCK_N + tl.arange(0, BLOCK_N)) % N
    offs_k = tl.arange(0, BLOCK_K)
    a_ptrs = a_ptr + offs_am[:, None] * stride_am + offs_k[None, :] * stride_ak
    b_ptrs = b_ptr + offs_k[:, None] * stride_bk + offs_bn[None, :] * stride_bn

    acc = tl.zeros((BLOCK_M, BLOCK_N), dtype=tl.float32)
    for kk in range(0, tl.cdiv(K, BLOCK_K)):
        a = tl.load(a_ptrs, mask=offs_k[None, :] < K - kk * BLOCK_K, other=0.0)
        b = tl.load(b_ptrs, mask=offs_k[:, None] < K - kk * BLOCK_K, other=0.0)
        acc = tl.dot(a, b, acc)
        a_ptrs += BLOCK_K * stride_ak
        b_ptrs += BLOCK_K * stride_bk

    c = acc.to(c_ptr.dtype.element_ty)
    offs_cm = pid_m * BLOCK_M + tl.arange(0, BLOCK_M)
    offs_cn = pid_n * BLOCK_N + tl.arange(0, BLOCK_N)
    c_ptrs = c_ptr + offs_cm[:, None] * stride_cm + offs_cn[None, :] * stride_cn
    mask = (offs_cm[:, None] < M) & (offs_cn[None, :] < N)
    tl.store(c_ptrs, c, mask=mask)

# config = {"BLOCK_K": 64, "BLOCK_M": 128, "BLOCK_N": 128, "GROUP_M": 4, "arch": "sm_90", "dtype": "fp8e4m3", "num_ctas": 1, "num_stages": 3, "num_warps": 4}
# arch = sm_90


// ===== COMPILED SASS (sm_90a) =====

	.target	sm_90a

	.elftype	@"ET_EXEC"


//--------------------- .note.nv.tkinfo           --------------------------
	.section	.note.nv.tkinfo,"",@"SHT_NOTE"
	.sectionflags	@"SHF_NOTE_NV_TKINFO"
	.tkinfo
        /*0018*/ 	.word	0x00000002
        /*0030*/ 	.string	""
        /*0030*/ 	.string	"ptxas"
        /*0030*/ 	.string	"Cuda compilation tools, release 13.0, V13.0.88"
        /*0030*/ 	.string	"Build cuda_13.0.r13.0/compiler.36424714_0"
        /*0030*/ 	.string	"-v  -suppress-debug-info  -lineinfo  -arch sm_90a "



//--------------------- .note.nv.cuinfo           --------------------------
	.section	.note.nv.cuinfo,"",@"SHT_NOTE"
	.sectionflags	@"SHF_NOTE_NV_CUINFO"
        /*0018*/ 	.short	0x0002
        /*001a*/ 	.short	0x005a
        /*001c*/ 	.short	0x0082
	.zero		2


//--------------------- .nv.info                  --------------------------
	.section	.nv.info,"",@"SHT_CUDA_INFO"
	.align	4


	//----- nvinfo : EIATTR_REGCOUNT
	.align		4
        /*0000*/ 	.byte	0x04, 0x2f
        /*0002*/ 	.short	(.L_1 - .L_0)
	.align		4
.L_0:
        /*0004*/ 	.word	index@(matmul_kernel)
        /*0008*/ 	.word	0x000000ff


	//----- nvinfo : EIATTR_FRAME_SIZE
	.align		4
.L_1:
        /*000c*/ 	.byte	0x04, 0x11
        /*000e*/ 	.short	(.L_3 - .L_2)
	.align		4
.L_2:
        /*0010*/ 	.word	index@(matmul_kernel)
        /*0014*/ 	.word	0x000001c0


	//----- nvinfo : EIATTR_MIN_STACK_SIZE
	.align		4
.L_3:
        /*0018*/ 	.byte	0x04, 0x12
        /*001a*/ 	.short	(.L_5 - .L_4)
	.align		4
.L_4:
        /*001c*/ 	.word	index@(matmul_kernel)
        /*0020*/ 	.word	0x000001c0
.L_5:


//--------------------- .nv.compat                --------------------------
	.section	.nv.compat,"",@"SHT_CUDA_COMPAT_INFO"
	.align	4
        /*0000*/ 	.byte	0x02, 0x09, 0x01, 0x00, 0x02, 0x02, 0x04, 0x00, 0x02, 0x05, 0x05, 0x00, 0x03, 0x07, 0x01, 0x01
        /*0010*/ 	.byte	0x02, 0x03, 0x00, 0x00, 0x02, 0x06, 0x01, 0x00, 0x04, 0x0b, 0x08, 0x00, 0x00, 0x00, 0x00, 0x00
        /*0020*/ 	.byte	0x00, 0x00, 0x00, 0x00


//--------------------- .nv.info.matmul_kernel    --------------------------
	.section	.nv.info.matmul_kernel,"",@"SHT_CUDA_INFO"
	.sectionflags	@""
	.align	4


	//----- nvinfo : EIATTR_CUDA_API_VERSION
	.align		4
        /*0000*/ 	.byte	0x04, 0x37
        /*0002*/ 	.short	(.L_7 - .L_6)
.L_6:
        /*0004*/ 	.word	0x00000082


	//----- nvinfo : EIATTR_KPARAM_INFO
	.align		4
.L_7:
        /*0008*/ 	.byte	0x04, 0x17
        /*000a*/ 	.short	(.L_9 - .L_8)
.L_8:
        /*000c*/ 	.word	0x00000000
        /*0010*/ 	.short	0x000d
        /*0012*/ 	.short	0x0048
        /*0014*/ 	.byte	0x00, 0xf4, 0x21, 0x00


	//----- nvinfo : EIATTR_KPARAM_INFO
	.align		4
.L_9:
        /*0018*/ 	.byte	0x04, 0x17
        /*001a*/ 	.short	(.L_11 - .L_10)
.L_10:
        /*001c*/ 	.word	0x00000000
        /*0020*/ 	.short	0x000c
        /*0022*/ 	.short	0x0040
        /*0024*/ 	.byte	0x00, 0xf4, 0x21, 0x00


	//----- nvinfo : EIATTR_KPARAM_INFO
	.align		4
.L_11:
        /*0028*/ 	.byte	0x04, 0x17
        /*002a*/ 	.short	(.L_13 - .L_12)
.L_12:
        /*002c*/ 	.word	0x00000000
        /*0030*/ 	.short	0x000b
        /*0032*/ 	.short	0x0038
        /*0034*/ 	.byte	0x00, 0xf0, 0x11, 0x00


	//----- nvinfo : EIATTR_KPARAM_INFO
	.align		4
.L_13:
        /*0038*/ 	.byte	0x04, 0x17
        /*003a*/ 	.short	(.L_15 - .L_14)
.L_14:
        /*003c*/ 	.word	0x00000000
        /*0040*/ 	.short	0x000a
        /*0042*/ 	.short	0x0034
        /*0044*/ 	.byte	0x00, 0xf0, 0x11, 0x00


	//----- nvinfo : EIATTR_KPARAM_INFO
	.align		4
.L_15:
        /*0048*/ 	.byte	0x04, 0x17
        /*004a*/ 	.short	(.L_17 - .L_16)
.L_16:
        /*004c*/ 	.word	0x00000000
        /*0050*/ 	.short	0x0009
        /*0052*/ 	.short	0x0030
        /*0054*/ 	.byte	0x00, 0xf0, 0x11, 0x00


	//----- nvinfo : EIATTR_KPARAM_INFO
	.align		4
.L_17:
        /*0058*/ 	.byte	0x04, 0x17
        /*005a*/ 	.short	(.L_19 - .L_18)
.L_18:
        /*005c*/ 	.word	0x00000000
        /*0060*/ 	.short	0x0008
        /*0062*/ 	.short	0x002c
        /*0064*/ 	.byte	0x00, 0xf0, 0x11, 0x00


	//----- nvinfo : EIATTR_KPARAM_INFO
	.align		4
.L_19:
        /*0068*/ 	.byte	0x04, 0x17
        /*006a*/ 	.short	(.L_21 - .L_20)
.L_20:
        /*006c*/ 	.word	0x00000000
        /*0070*/ 	.short	0x0007
        /*0072*/ 	.short	0x0028
        /*0074*/ 	.byte	0x00, 0xf0, 0x11, 0x00


	//----- nvinfo : EIATTR_KPARAM_INFO
	.align		4
.L_21:
        /*0078*/ 	.byte	0x04, 0x17
        /*007a*/ 	.short	(.L_23 - .L_22)
.L_22:
        /*007c*/ 	.word	0x00000000
        /*0080*/ 	.short	0x0006
        /*0082*/ 	.short	0x0024
        /*0084*/ 	.byte	0x00, 0xf0, 0x11, 0x00


	//----- nvinfo : EIATTR_KPARAM_INFO
	.align		4
.L_23:
        /*0088*/ 	.byte	0x04, 0x17
        /*008a*/ 	.short	(.L_25 - .L_24)
.L_24:
        /*008c*/ 	.word	0x00000000
        /*0090*/ 	.short	0x0005
        /*0092*/ 	.short	0x0020
        /*0094*/ 	.byte	0x00, 0xf0, 0x11, 0x00


	//----- nvinfo : EIATTR_KPARAM_INFO
	.align		4
.L_25:
        /*0098*/ 	.byte	0x04, 0x17
        /*009a*/ 	.short	(.L_27 - .L_26)
.L_26:
        /*009c*/ 	.word	0x00000000
        /*00a0*/ 	.short	0x0004
        /*00a2*/ 	.short	0x001c
        /*00a4*/ 	.byte	0x00, 0xf0, 0x11, 0x00


	//----- nvinfo : EIATTR_KPARAM_INFO
	.align		4
.L_27:
        /*00a8*/ 	.byte	0x04, 0x17
        /*00aa*/ 	.short	(.L_29 - .L_28)
.L_28:
        /*00ac*/ 	.word	0x00000000
        /*00b0*/ 	.short	0x0003
        /*00b2*/ 	.short	0x0018
        /*00b4*/ 	.byte	0x00, 0xf0, 0x11, 0x00


	//----- nvinfo : EIATTR_KPARAM_INFO
	.align		4
.L_29:
        /*00b8*/ 	.byte	0x04, 0x17
        /*00ba*/ 	.short	(.L_31 - .L_30)
.L_30:
        /*00bc*/ 	.word	0x00000000
        /*00c0*/ 	.short	0x0002
        /*00c2*/ 	.short	0x0010
        /*00c4*/ 	.byte	0x00, 0xf4, 0x21, 0x00


	//----- nvinfo : EIATTR_KPARAM_INFO
	.align		4
.L_31:
        /*00c8*/ 	.byte	0x04, 0x17
        /*00ca*/ 	.short	(.L_33 - .L_32)
.L_32:
        /*00cc*/ 	.word	0x00000000
        /*00d0*/ 	.short	0x0001
        /*00d2*/ 	.short	0x0008
        /*00d4*/ 	.byte	0x00, 0xf4, 0x21, 0x00


	//----- nvinfo : EIATTR_KPARAM_INFO
	.align		4
.L_33:
        /*00d8*/ 	.byte	0x04, 0x17
        /*00da*/ 	.short	(.L_35 - .L_34)
.L_34:
        /*00dc*/ 	.word	0x00000000
        /*00e0*/ 	.short	0x0000
        /*00e2*/ 	.short	0x0000
        /*00e4*/ 	.byte	0x00, 0xf4, 0x21, 0x00


	//----- nvinfo : EIATTR_SPARSE_MMA_MASK
	.align		4
.L_35:
        /*00e8*/ 	.byte	0x03, 0x50
        /*00ea*/ 	.short	0x0000


	//----- nvinfo : EIATTR_MAXREG_COUNT
	.align		4
        /*00ec*/ 	.byte	0x03, 0x1b
        /*00ee*/ 	.short	0x00ff


	//----- nvinfo : EIATTR_NUM_BARRIERS
	.align		4
        /*00f0*/ 	.byte	0x02, 0x4c
        /*00f2*/ 	.byte	0x01
	.zero		1


	//----- nvinfo : EIATTR_ANNOTATIONS
	.align		4
        /*00f4*/ 	.byte	0x04, 0x55
        /*00f6*/ 	.short	(.L_37 - .L_36)


	//   ....[0]....
.L_36:
        /*00f8*/ 	.word	0x00000001
        /*00fc*/ 	.byte	0x40, 0x05, 0x00, 0x00, 0x01, 0x00, 0x00, 0x00, 0xb0, 0x05, 0x00, 0x00, 0x01, 0x00, 0x00, 0x00
        /* <DEDUP_REMOVED lines=190> */
        /*0cec*/ 	.byte	0x50, 0xa8, 0x00, 0x00, 0x01, 0x00, 0x00, 0x00, 0xb0, 0xa8, 0x00, 0x00


	//----- nvinfo : EIATTR_MERCURY_ISA_VERSION
	.align		4
.L_37:
        /*0cf8*/ 	.byte	0x03, 0x5f
        /*0cfa*/ 	.short	0x0101


	//----- nvinfo : EIATTR_EXIT_INSTR_OFFSETS
	.align		4
        /*0cfc*/ 	.byte	0x04, 0x1c
        /*0cfe*/ 	.short	(.L_39 - .L_38)


	//   ....[0]....
.L_38:
        /*0d00*/ 	.word	0x0000f450


	//   ....[1]....
        /*0d04*/ 	.word	0x0000f470


	//----- nvinfo : EIATTR_REQNTID
	.align		4
.L_39:
        /*0d08*/ 	.byte	0x04, 0x10
        /*0d0a*/ 	.short	(.L_41 - .L_40)
.L_40:
        /*0d0c*/ 	.word	0x00000080
        /*0d10*/ 	.word	0x00000001
        /*0d14*/ 	.word	0x00000001


	//----- nvinfo : EIATTR_CBANK_PARAM_SIZE
	.align		4
.L_41:
        /*0d18*/ 	.byte	0x03, 0x19
        /*0d1a*/ 	.short	0x0050


	//----- nvinfo : EIATTR_PARAM_CBANK
	.align		4
        /*0d1c*/ 	.byte	0x04, 0x0a
        /*0d1e*/ 	.short	(.L_43 - .L_42)
	.align		4
.L_42:
        /*0d20*/ 	.word	index@(.nv.constant0.matmul_kernel)
        /*0d24*/ 	.short	0x0210
        /*0d26*/ 	.short	0x0050


	//----- nvinfo : EIATTR_SW_WAR
	.align		4
.L_43:
        /*0d28*/ 	.byte	0x04, 0x36
        /*0d2a*/ 	.short	(.L_45 - .L_44)
.L_44:
        /*0d2c*/ 	.word	0x00000008
.L_45:


//--------------------- .nv.callgraph             --------------------------
	.section	.nv.callgraph,"",@"SHT_CUDA_CALLGRAPH"
	.align	4
	.sectionentsize	8
	.align		4
        /*0000*/ 	.word	0x00000000
	.align		4
        /*0004*/ 	.word	0xffffffff
	.align		4
        /*0008*/ 	.word	0x00000000
	.align		4
        /*000c*/ 	.word	0xfffffffe
	.align		4
        /*0010*/ 	.word	0x00000000
	.align		4
        /*0014*/ 	.word	0xfffffffd
	.align		4
        /*0018*/ 	.word	0x00000000
	.align		4
        /*001c*/ 	.word	0xfffffffc


//--------------------- .text.matmul_kernel       --------------------------
	.section	.text.matmul_kernel,"ax",@progbits
	.align	128
        .global         matmul_kernel
        .type           matmul_kernel,@function
        .size           matmul_kernel,(.L_x_4 - matmul_kernel)
        .other          matmul_kernel,@"STO_CUDA_ENTRY STV_DEFAULT"
matmul_kernel:
.text.matmul_kernel:
[----:B------:R-:W0:Y:S08]  /*0000*/  LDC R1, c[0x0][0x28] ;  /* 0x00000a00ff017b82 */ /* 0x000e300000000800 */
[----:B------:R-:W1:Y:S01]  /*0010*/  LDC.64 R48, c[0x0][0x228] ;  /* 0x00008a00ff307b82 */ /* 0x000e620000000a00 */
[----:B------:R-:W2:Y:S01]  /*0020*/  S2R R5, SR_CTAID.X ;  /* 0x0000000000057919 */ /* 0x000ea20000002500 */
[----:B0-----:R-:W-:Y:S01]  /*0030*/  VIADD R1, R1, 0xfffffe40 ;  /* 0xfffffe4001017836 */ /* 0x001fe20000000000 */
[----:B------:R-:W-:Y:S01]  /*0040*/  ULDC UR5, c[0x0][0x230] ;  /* 0x00008c0000057ab9 */ /* 0x000fe20000000800 */
[----:B------:R-:W-:Y:S01]  /*0050*/  UMOV UR4, 0x400 ;  /* 0x0000040000047882 */ /* 0x000fe20000000000 */
[----:B------:R-:W0:Y:S01]  /*0060*/  S2R R153, SR_TID.X ;  /* 0x0000000000997919 */ /* 0x000e220000002100 */
[----:B------:R-:W-:-:S02]  /*0070*/  ULDC.64 UR14, c[0x0][0x208] ;  /* 0x00008200000e7ab9 */ /* 0x000fc40000000a00 */
[----:B------:R-:W3:Y:S08]  /*0080*/  LDC R12, c[0x0][0x230] ;  /* 0x00008c00ff0c7b82 */ /* 0x000ef00000000800 */
[----:B------:R-:W4:Y:S01]  /*0090*/  S2UR UR12, SR_CgaCtaId ;  /* 0x00000000000c79c3 */ /* 0x000f220000008800 */
[----:B-1----:R-:W-:-:S05]  /*00a0*/  VIADD R0, R49, 0x7f ;  /* 0x0000007f31007836 */ /* 0x002fca0000000000 */
[----:B------:R-:W-:Y:S01]  /*00b0*/  SHF.R.S32.HI R3, RZ, 0x1f, R0 ;  /* 0x0000001fff037819 */ /* 0x000fe20000011400 */
[----:B---3--:R-:W-:-:S03]  /*00c0*/  VIADD R12, R12, 0x3f ;  /* 0x0000003f0c0c7836 */ /* 0x008fc60000000000 */
[----:B------:R-:W-:Y:S02]  /*00d0*/  LEA.HI R3, R3, R0, RZ, 0x7 ;  /* 0x0000000003037211 */ /* 0x000fe400078f38ff */
[----:B--2---:R-:W-:Y:S02]  /*00e0*/  IABS R8, R5 ;  /* 0x0000000500087213 */ /* 0x004fe40000000000 */
[----:B------:R-:W-:Y:S02]  /*00f0*/  SHF.R.S32.HI R3, RZ, 0x7, R3 ;  /* 0x00000007ff037819 */ /* 0x000fe40000011403 */
[----:B0-----:R-:W-:Y:S01]  /*0100*/  LOP3.LUT R152, R153, 0x7f, RZ, 0xc0, !PT ;  /* 0x0000007f99987812 */ /* 0x001fe200078ec0ff */
[----:B----4-:R-:W-:Y:S02]  /*0110*/  ULEA UR12, UR12, UR4, 0x18 ;  /* 0x000000040c0c7291 */ /* 0x010fe4000f8ec03f */
[----:B------:R-:W-:-:S05]  /*0120*/  IMAD.SHL.U32 R4, R3, 0x4, RZ ;  /* 0x0000000403047824 */ /* 0x000fca00078e00ff */
[-C--:B------:R-:W-:Y:S02]  /*0130*/  IABS R7, R4.reuse ;  /* 0x0000000400077213 */ /* 0x080fe40000000000 */
[----:B------:R-:W-:Y:S02]  /*0140*/  IABS R10, R4 ;  /* 0x00000004000a7213 */ /* 0x000fe40000000000 */
[----:B------:R-:W0:Y:S08]  /*0150*/  I2F.RP R0, R7 ;  /* 0x0000000700007306 */ /* 0x000e300000209400 */
[----:B0-----:R-:W0:Y:S02]  /*0160*/  MUFU.RCP R0, R0 ;  /* 0x0000000000007308 */ /* 0x001e240000001000 */
[----:B0-----:R-:W-:-:S02]  /*0170*/  VIADD R2, R0, 0xffffffe ;  /* 0x0ffffffe00027836 */ /* 0x001fc40000000000 */
[----:B------:R-:W-:-:S04]  /*0180*/  IMAD.MOV R0, RZ, RZ, -R10 ;  /* 0x000000ffff007224 */ /* 0x000fc800078e0a0a */
[----:B------:R0:W1:Y:S02]  /*0190*/  F2I.FTZ.U32.TRUNC.NTZ R3, R2 ;  /* 0x0000000200037305 */ /* 0x000064000021f000 */
[----:B0-----:R-:W-:Y:S02]  /*01a0*/  IMAD.MOV.U32 R2, RZ, RZ, RZ ;  /* 0x000000ffff027224 */ /* 0x001fe400078e00ff */
[----:B-1----:R-:W-:-:S04]  /*01b0*/  IMAD.MOV R6, RZ, RZ, -R3 ;  /* 0x000000ffff067224 */ /* 0x002fc800078e0a03 */
[----:B------:R-:W-:Y:S02]  /*01c0*/  IMAD R9, R6, R7, RZ ;  /* 0x0000000706097224 */ /* 0x000fe400078e02ff */
[----:B------:R-:W-:Y:S02]  /*01d0*/  IMAD.MOV.U32 R6, RZ, RZ, R8 ;  /* 0x000000ffff067224 */ /* 0x000fe400078e0008 */
[----:B------:R-:W-:-:S06]  /*01e0*/  IMAD.HI.U32 R3, R3, R9, R2 ;  /* 0x0000000903037227 */ /* 0x000fcc00078e0002 */
[----:B------:R-:W-:-:S04]  /*01f0*/  IMAD.HI.U32 R3, R3, R6, RZ ;  /* 0x0000000603037227 */ /* 0x000fc800078e00ff */
[----:B------:R-:W-:-:S05]  /*0200*/  IMAD R0, R3, R0, R6 ;  /* 0x0000000003007224 */ /* 0x000fca00078e0206 */
[----:B------:R-:W-:-:S13]  /*0210*/  ISETP.GT.U32.AND P1, PT, R7, R0, PT ;  /* 0x000000000700720c */ /* 0x000fda0003f24070 */
[----:B------:R-:W-:Y:S02]  /*0220*/  @!P1 IMAD.IADD R0, R0, 0x1, -R7 ;  /* 0x0000000100009824 */ /* 0x000fe400078e0a07 */
[----:B------:R-:W-:Y:S01]  /*0230*/  @!P1 VIADD R3, R3, 0x1 ;  /* 0x0000000103039836 */ /* 0x000fe20000000000 */
[----:B------:R-:W-:Y:S02]  /*0240*/  ISETP.NE.AND P1, PT, R4, RZ, PT ;  /* 0x000000ff0400720c */ /* 0x000fe40003f25270 */
[----:B------:R-:W-:Y:S02]  /*0250*/  ISETP.GE.U32.AND P0, PT, R0, R7, PT ;  /* 0x000000070000720c */ /* 0x000fe40003f06070 */
[----:B------:R-:W-:-:S04]  /*0260*/  LOP3.LUT R0, R5, R4, RZ, 0x3c, !PT ;  /* 0x0000000405007212 */ /* 0x000fc800078e3cff */
[----:B------:R-:W-:Y:S01]  /*0270*/  ISETP.GE.AND P2, PT, R0, RZ, PT ;  /* 0x000000ff0000720c */ /* 0x000fe20003f46270 */
[----:B------:R-:W-:-:S06]  /*0280*/  VIADD R0, R48, 0x7f ;  /* 0x0000007f30007836 */ /* 0x000fcc0000000000 */
[----:B------:R-:W-:-:S04]  /*0290*/  @P0 VIADD R3, R3, 0x1 ;  /* 0x0000000103030836 */ /* 0x000fc80000000000 */
[----:B------:R-:W-:Y:S01]  /*02a0*/  IMAD.MOV.U32 R2, RZ, RZ, R3 ;  /* 0x000000ffff027224 */ /* 0x000fe200078e0003 */
[----:B------:R-:W-:-:S03]  /*02b0*/  SHF.R.S32.HI R3, RZ, 0x1f, R0 ;  /* 0x0000001fff037819 */ /* 0x000fc60000011400 */
[----:B------:R-:W-:Y:S01]  /*02c0*/  @!P2 IMAD.MOV R2, RZ, RZ, -R2 ;  /* 0x000000ffff02a224 */ /* 0x000fe200078e0a02 */
[----:B------:R-:W-:Y:S02]  /*02d0*/  @!P1 LOP3.LUT R2, RZ, R4, RZ, 0x33, !PT ;  /* 0x00000004ff029212 */ /* 0x000fe400078e33ff */
[----:B------:R-:W-:-:S03]  /*02e0*/  LEA.HI R3, R3, R0, RZ, 0x7 ;  /* 0x0000000003037211 */ /* 0x000fc600078f38ff */
[----:B------:R-:W-:Y:S02]  /*02f0*/  IMAD.SHL.U32 R6, R2, 0x4, RZ ;  /* 0x0000000402067824 */ /* 0x000fe400078e00ff */
[----:B------:R-:W-:-:S03]  /*0300*/  IMAD.MOV R2, RZ, RZ, -R2 ;  /* 0x000000ffff027224 */ /* 0x000fc600078e0a02 */
[----:B------:R-:W-:Y:S01]  /*0310*/  LEA.HI.SX32 R3, R3, -R6, 0x19 ;  /* 0x8000000603037211 */ /* 0x000fe200078fcaff */
[----:B------:R-:W-:-:S03]  /*0320*/  IMAD R4, R4, R2, R5 ;  /* 0x0000000204047224 */ /* 0x000fc600078e0205 */
[----:B------:R-:W-:Y:S02]  /*0330*/  VIMNMX R11, R3, 0x4, PT ;  /* 0x00000004030b7848 */ /* 0x000fe40003fe0100 */
[----:B------:R-:W-:Y:S02]  /*0340*/  IABS R9, R4 ;  /* 0x0000000400097213 */ /* 0x000fe40000000000 */
[----:B------:R-:W-:-:S04]  /*0350*/  IABS R7, R11 ;  /* 0x0000000b00077213 */ /* 0x000fc80000000000 */
[----:B------:R-:W0:Y:S08]  /*0360*/  I2F.RP R0, R7 ;  /* 0x0000000700007306 */ /* 0x000e300000209400 */
[----:B0-----:R-:W0:Y:S02]  /*0370*/  MUFU.RCP R0, R0 ;  /* 0x0000000000007308 */ /* 0x001e240000001000 */
[----:B0-----:R-:W-:-:S06]  /*0380*/  VIADD R3, R0, 0xffffffe ;  /* 0x0ffffffe00037836 */ /* 0x001fcc0000000000 */
[----:B------:R-:W0:Y:S02]  /*0390*/  F2I.FTZ.U32.TRUNC.NTZ R3, R3 ;  /* 0x0000000300037305 */ /* 0x000e24000021f000 */
[----:B0-----:R-:W-:-:S04]  /*03a0*/  IMAD.MOV R8, RZ, RZ, -R3 ;  /* 0x000000ffff087224 */ /* 0x001fc800078e0a03 */
[----:B------:R-:W-:Y:S01]  /*03b0*/  IMAD.MOV.U32 R2, RZ, RZ, R8 ;  /* 0x000000ffff027224 */ /* 0x000fe200078e0008 */
[----:B------:R-:W-:-:S03]  /*03c0*/  IABS R8, R11 ;  /* 0x0000000b00087213 */ /* 0x000fc60000000000 */
[----:B------:R-:W-:Y:S02]  /*03d0*/  IMAD R5, R2, R7, RZ ;  /* 0x0000000702057224 */ /* 0x000fe400078e02ff */
[----:B------:R-:W-:Y:S02]  /*03e0*/  IMAD.MOV.U32 R2, RZ, RZ, RZ ;  /* 0x000000ffff027224 */ /* 0x000fe400078e00ff */
[----:B------:R-:W-:Y:S02]  /*03f0*/  IMAD.MOV R0, RZ, RZ, -R8 ;  /* 0x000000ffff007224 */ /* 0x000fe400078e0a08 */
        /* <DEDUP_REMOVED lines=9> */
[----:B------:R-:W-:-:S07]  /*0490*/  ISETP.GE.AND P2, PT, R0, RZ, PT ;  /* 0x000000ff0000720c */ /* 0x000fce0003f46270 */
[----:B------:R-:W-:Y:S01]  /*04a0*/  @P0 VIADD R2, R2, 0x1 ;  /* 0x0000000102020836 */ /* 0x000fe20000000000 */
[----:B------:R-:W-:-:S05]  /*04b0*/  ISETP.GT.AND P0, PT, R12, 0x3f, PT ;  /* 0x0000003f0c00780c */ /* 0x000fca0003f04270 */
[----:B------:R-:W-:Y:S01]  /*04c0*/  @!P2 IMAD.MOV R2, RZ, RZ, -R2 ;  /* 0x000000ffff02a224 */ /* 0x000fe200078e0a02 */
[----:B------:R-:W-:-:S05]  /*04d0*/  @!P1 LOP3.LUT R2, RZ, R11, RZ, 0x33, !PT ;  /* 0x0000000bff029212 */ /* 0x000fca00078e33ff */
[----:B------:R-:W-:Y:S02]  /*04e0*/  IMAD.MOV R0, RZ, RZ, -R2 ;  /* 0x000000ffff007224 */ /* 0x000fe400078e0a02 */
[----:B------:R-:W-:Y:S02]  /*04f0*/  IMAD.SHL.U32 R2, R2, 0x80, RZ ;  /* 0x0000008002027824 */ /* 0x000fe400078e00ff */
[----:B------:R-:W-:Y:S02]  /*0500*/  IMAD R0, R11, R0, R4 ;  /* 0x000000000b007224 */ /* 0x000fe400078e0204 */
[----:B------:R-:W-:Y:S02]  /*0510*/  IMAD.U32 R4, RZ, RZ, UR5 ;  /* 0x00000005ff047e24 */ /* 0x000fe4000f8e00ff */
[----:B------:R-:W-:-:S04]  /*0520*/  IMAD.IADD R0, R6, 0x1, R0 ;  /* 0x0000000106007824 */ /* 0x000fc800078e0200 */
[----:B------:R-:W-:-:S05]  /*0530*/  IMAD R17, R0, 0x80, R152 ;  /* 0x0000008000117824 */ /* 0x000fca00078e0298 */
[----:B------:R0:W-:Y:S01]  /*0540*/  STL [R1+0x170], R17 ;  /* 0x0001701101007387 */ /* 0x0001e20000100800 */
[----:B------:R-:W-:Y:S05]  /*0550*/  @P0 BRA `(.L_x_0) ;  /* 0x00000004000c0947 */ /* 0x000fea0003800000 */
[----:B------:R-:W-:Y:S01]  /*0560*/  IMAD.SHL.U32 R0, R153, 0x8, RZ ;  /* 0x0000000899007824 */ /* 0x000fe200078e00ff */
[----:B------:R-:W-:Y:S02]  /*0570*/  CS2R R88, SRZ ;  /* 0x0000000000587805 */ /* 0x000fe4000001ff00 */
[----:B------:R-:W-:Y:S02]  /*0580*/  CS2R R90, SRZ ;  /* 0x00000000005a7805 */ /* 0x000fe4000001ff00 */
[----:B------:R-:W-:Y:S02]  /*0590*/  CS2R R92, SRZ ;  /* 0x00000000005c7805 */ /* 0x000fe4000001ff00 */
[----:B------:R-:W-:Y:S01]  /*05a0*/  CS2R R94, SRZ ;  /* 0x00000000005e7805 */ /* 0x000fe2000001ff00 */
[----:B------:R1:W-:Y:S01]  /*05b0*/  STL [R1+0x174], R0 ;  /* 0x0001740001007387 */ /* 0x0003e20000100800 */
[----:B------:R-:W-:Y:S02]  /*05c0*/  CS2R R96, SRZ ;  /* 0x0000000000607805 */ /* 0x000fe4000001ff00 */
[----:B------:R-:W-:-:S02]  /*05d0*/  CS2R R98, SRZ ;  /* 0x0000000000627805 */ /* 0x000fc4000001ff00 */
[----:B------:R-:W-:Y:S02]  /*05e0*/  CS2R R100, SRZ ;  /* 0x0000000000647805 */ /* 0x000fe4000001ff00 */
[----:B------:R-:W-:Y:S02]  /*05f0*/  CS2R R102, SRZ ;  /* 0x0000000000667805 */ /* 0x000fe4000001ff00 */
[----:B------:R-:W-:Y:S02]  /*0600*/  CS2R R104, SRZ ;  /* 0x0000000000687805 */ /* 0x000fe4000001ff00 */
[----:B------:R-:W-:Y:S02]  /*0610*/  CS2R R106, SRZ ;  /* 0x00000000006a7805 */ /* 0x000fe4000001ff00 */
        /* <DEDUP_REMOVED lines=53> */
[----:B------:R-:W-:Y:S01]  /*0970*/  CS2R R86, SRZ ;  /* 0x0000000000567805 */ /* 0x000fe2000001ff00 */
[----:B-1----:R-:W-:Y:S06]  /*0980*/  BRA `(.L_x_1) ;  /* 0x0000009c00b07947 */ /* 0x002fec0003800000 */
.L_x_0:
[----:B------:R-:W-:Y:S01]  /*0990*/  IABS R11, R48 ;  /* 0x00000030000b7213 */ /* 0x000fe20000000000 */
[----:B------:R-:W-:Y:S01]  /*09a0*/  ULDC UR4, c[0x0][0x234] ;  /* 0x00008d0000047ab9 */ /* 0x000fe20000000800 */
[----:B------:R-:W-:Y:S01]  /*09b0*/  IABS R3, R49 ;  /* 0x0000003100037213 */ /* 0x000fe20000000000 */
[----:B------:R-:W-:Y:S01]  /*09c0*/  ULDC.64 UR8, c[0x0][0x218] ;  /* 0x0000860000087ab9 */ /* 0x000fe20000000a00 */
[----:B------:R-:W1:Y:S01]  /*09d0*/  I2F.RP R0, R11 ;  /* 0x0000000b00007306 */ /* 0x000e620000209400 */
[----:B------:R-:W-:Y:S01]  /*09e0*/  ISETP.GE.AND P1, PT, R17, RZ, PT ;  /* 0x000000ff1100720c */ /* 0x000fe20003f26270 */
[----:B------:R-:W-:Y:S01]  /*09f0*/  ULDC.64 UR6, c[0x0][0x210] ;  /* 0x0000840000067ab9 */ /* 0x000fe20000000a00 */
[----:B------:R-:W-:Y:S01]  /*0a00*/  LEA.HI R64, R153, R2, RZ, 0x1a ;  /* 0x0000000299407211 */ /* 0x000fe200078fd0ff */
[----:B------:R-:W-:Y:S01]  /*0a10*/  USHF.R.U32.HI UR13, URZ, 0x4, UR12 ;  /* 0x000000043f0d7899 */ /* 0x000fe2000801160c */
[----:B------:R-:W-:Y:S01]  /*0a20*/  CS2R R92, SRZ ;  /* 0x00000000005c7805 */ /* 0x000fe2000001ff00 */
[----:B------:R-:W-:Y:S01]  /*0a30*/  UMOV UR5, URZ ;  /* 0x0000003f00057c82 */ /* 0x000fe20008000000 */
[----:B------:R-:W-:Y:S01]  /*0a40*/  CS2R R94, SRZ ;  /* 0x00000000005e7805 */ /* 0x000fe2000001ff00 */
[----:B------:R-:W2:Y:S01]  /*0a50*/  I2F.RP R5, R3 ;  /* 0x0000000300057306 */ /* 0x000ea20000209400 */
[C---:B------:R-:W-:Y:S01]  /*0a60*/  VIADD R77, R64.reuse, 0x7e ;  /* 0x0000007e404d7836 */ /* 0x040fe20000000000 */
[----:B------:R-:W-:Y:S01]  /*0a70*/  USGXT.U32 UR13, UR13, 0xe ;  /* 0x0000000e0d0d789a */ /* 0x000fe20008000000 */
[C---:B------:R-:W-:Y:S01]  /*0a80*/  VIADD R79, R64.reuse, 0x6e ;  /* 0x0000006e404f7836 */ /* 0x040fe20000000000 */
[----:B------:R-:W-:Y:S01]  /*0a90*/  CS2R R96, SRZ ;  /* 0x0000000000607805 */ /* 0x000fe2000001ff00 */
[C---:B------:R-:W-:Y:S01]  /*0aa0*/  VIADD R81, R64.reuse, 0x5e ;  /* 0x0000005e40517836 */ /* 0x040fe20000000000 */
[----:B------:R-:W-:Y:S01]  /*0ab0*/  CS2R R98, SRZ ;  /* 0x0000000000627805 */ /* 0x000fe2000001ff00 */
[C---:B------:R-:W-:Y:S01]  /*0ac0*/  VIADD R83, R64.reuse, 0x4e ;  /* 0x0000004e40537836 */ /* 0x040fe20000000000 */
[----:B-1----:R-:W1:Y:S01]  /*0ad0*/  MUFU.RCP R0, R0 ;  /* 0x0000000000007308 */ /* 0x002e620000001000 */
[C---:B------:R-:W-:Y:S01]  /*0ae0*/  VIADD R85, R64.reuse, 0x3e ;  /* 0x0000003e40557836 */ /* 0x040fe20000000000 */
[----:B------:R-:W-:Y:S01]  /*0af0*/  CS2R R100, SRZ ;  /* 0x0000000000647805 */ /* 0x000fe2000001ff00 */
[C---:B------:R-:W-:Y:S01]  /*0b00*/  VIADD R86, R64.reuse, 0x2e ;  /* 0x0000002e40567836 */ /* 0x040fe20000000000 */
[----:B------:R-:W-:Y:S01]  /*0b10*/  CS2R R102, SRZ ;  /* 0x0000000000667805 */ /* 0x000fe2000001ff00 */
[C---:B------:R-:W-:Y:S01]  /*0b20*/  VIADD R87, R64.reuse, 0x1e ;  /* 0x0000001e40577836 */ /* 0x040fe20000000000 */
[----:B------:R-:W-:Y:S01]  /*0b30*/  CS2R R104, SRZ ;  /* 0x0000000000687805 */ /* 0x000fe2000001ff00 */
[----:B------:R-:W-:Y:S01]  /*0b40*/  VIADD R64, R64, 0xe ;  /* 0x0000000e40407836 */ /* 0x000fe20000000000 */
[----:B--2---:R-:W2:Y:S01]  /*0b50*/  MUFU.RCP R5, R5 ;  /* 0x0000000500057308 */ /* 0x004ea20000001000 */
[----:B------:R-:W-:-:S02]  /*0b60*/  CS2R R106, SRZ ;  /* 0x00000000006a7805 */ /* 0x000fc4000001ff00 */
[----:B------:R-:W-:Y:S02]  /*0b70*/  IABS R71, R87 ;  /* 0x0000005700477213 */ /* 0x000fe40000000000 */
[----:B------:R-:W-:Y:S02]  /*0b80*/  CS2R R108, SRZ ;  /* 0x00000000006c7805 */ /* 0x000fe4000001ff00 */
[----:B------:R-:W-:Y:S02]  /*0b90*/  IABS R73, R64 ;  /* 0x0000004000497213 */ /* 0x000fe40000000000 */
[----:B------:R-:W-:Y:S02]  /*0ba0*/  CS2R R110, SRZ ;  /* 0x00000000006e7805 */ /* 0x000fe4000001ff00 */
[----:B------:R-:W-:Y:S02]  /*0bb0*/  CS2R R112, SRZ ;  /* 0x0000000000707805 */ /* 0x000fe4000001ff00 */
[----:B------:R-:W-:-:S02]  /*0bc0*/  CS2R R114, SRZ ;  /* 0x0000000000727805 */ /* 0x000fc4000001ff00 */
[----:B------:R-:W-:Y:S01]  /*0bd0*/  CS2R R116, SRZ ;  /* 0x0000000000747805 */ /* 0x000fe2000001ff00 */
[----:B-1----:R-:W-:Y:S01]  /*0be0*/  VIADD R6, R0, 0xffffffe ;  /* 0x0ffffffe00067836 */ /* 0x002fe20000000000 */
[----:B------:R-:W-:Y:S02]  /*0bf0*/  IABS R0, R17 ;  /* 0x0000001100007213 */ /* 0x000fe40000000000 */
[----:B------:R-:W-:Y:S02]  /*0c00*/  CS2R R118, SRZ ;  /* 0x0000000000767805 */ /* 0x000fe4000001ff00 */
[----:B------:R-:W-:Y:S01]  /*0c10*/  CS2R R120, SRZ ;  /* 0x0000000000787805 */ /* 0x000fe2000001ff00 */
[----:B------:R1:W3:Y:S01]  /*0c20*/  F2I.FTZ.U32.TRUNC.NTZ R7, R6 ;  /* 0x0000000600077305 */ /* 0x0002e2000021f000 */
[----:B------:R-:W-:Y:S02]  /*0c30*/  CS2R R122, SRZ ;  /* 0x00000000007a7805 */ /* 0x000fe4000001ff00 */
[----:B------:R-:W-:-:S02]  /*0c40*/  CS2R R124, SRZ ;  /* 0x00000000007c7805 */ /* 0x000fc4000001ff00 */
[----:B------:R-:W-:Y:S01]  /*0c50*/  CS2R R126, SRZ ;  /* 0x00000000007e7805 */ /* 0x000fe2000001ff00 */
[----:B--2---:R-:W-:Y:S01]  /*0c60*/  VIADD R8, R5, 0xffffffe ;  /* 0x0ffffffe05087836 */ /* 0x004fe20000000000 */
[----:B------:R-:W-:Y:S02]  /*0c70*/  CS2R R128, SRZ ;  /* 0x0000000000807805 */ /* 0x000fe4000001ff00 */
[----:B------:R-:W-:Y:S02]  /*0c80*/  CS2R R130, SRZ ;  /* 0x0000000000827805 */ /* 0x000fe4000001ff00 */
[----:B------:R-:W-:Y:S01]  /*0c90*/  CS2R R132, SRZ ;  /* 0x0000000000847805 */ /* 0x000fe2000001ff00 */
[----:B------:R2:W4:Y:S01]  /*0ca0*/  F2I.FTZ.U32.TRUNC.NTZ R9, R8 ;  /* 0x0000000800097305 */ /* 0x000522000021f000 */
[----:B-1----:R-:W-:Y:S01]  /*0cb0*/  IMAD.MOV.U32 R6, RZ, RZ, RZ ;  /* 0x000000ffff067224 */ /* 0x002fe200078e00ff */
[----:B------:R-:W-:Y:S02]  /*0cc0*/  CS2R R134, SRZ ;  /* 0x0000000000867805 */ /* 0x000fe4000001ff00 */
[----:B------:R-:W-:-:S02]  /*0cd0*/  CS2R R136, SRZ ;  /* 0x0000000000887805 */ /* 0x000fc4000001ff00 */
[----:B------:R-:W-:Y:S02]  /*0ce0*/  CS2R R138, SRZ ;  /* 0x00000000008a7805 */ /* 0x000fe4000001ff00 */
[----:B------:R-:W-:Y:S02]  /*0cf0*/  CS2R R140, SRZ ;  /* 0x00000000008c7805 */ /* 0x000fe4000001ff00 */
[----:B------:R-:W-:Y:S01]  /*0d00*/  CS2R R142, SRZ ;  /* 0x00000000008e7805 */ /* 0x000fe2000001ff00 */
[----:B---3--:R-:W-:Y:S01]  /*0d10*/  IMAD.MOV R10, RZ, RZ, -R7 ;  /* 0x000000ffff0a7224 */ /* 0x008fe200078e0a07 */
[----:B------:R-:W-:Y:S01]  /*0d20*/  CS2R R144, SRZ ;  /* 0x0000000000907805 */ /* 0x000fe2000001ff00 */
[----:B--2---:R-:W-:Y:S01]  /*0d30*/  IMAD.MOV.U32 R8, RZ, RZ, RZ ;  /* 0x000000ffff087224 */ /* 0x004fe200078e00ff */
[----:B------:R-:W-:Y:S01]  /*0d40*/  CS2R R146, SRZ ;  /* 0x0000000000927805 */ /* 0x000fe2000001ff00 */
[----:B------:R-:W-:Y:S01]  /*0d50*/  IMAD R13, R10, R11, RZ ;  /* 0x0000000b0a0d7224 */ /* 0x000fe200078e02ff */
[----:B------:R-:W-:-:S02]  /*0d60*/  CS2R R148, SRZ ;  /* 0x0000000000947805 */ /* 0x000fc4000001ff00 */
[----:B------:R-:W-:Y:S01]  /*0d70*/  CS2R R150, SRZ ;  /* 0x0000000000967805 */ /* 0x000fe2000001ff00 */
[----:B------:R-:W-:Y:S01]  /*0d80*/  UMOV UR10, 0xfffffffe ;  /* 0xfffffffe000a7882 */ /* 0x000fe20000000000 */
[----:B------:R-:W-:Y:S01]  /*0d90*/  IMAD.HI.U32 R7, R7, R13, R6 ;  /* 0x0000000d07077227 */ /* 0x000fe200078e0006 */
[----:B------:R-:W-:Y:S01]  /*0da0*/  SHF.R.U32.HI R6, RZ, 0x6, R153 ;  /* 0x00000006ff067819 */ /* 0x000fe20000011699 */
[----:B------:R-:W-:Y:S01]  /*0db0*/  UMOV UR11, 0x7fffffdf ;  /* 0x7fffffdf000b7882 */ /* 0x000fe20000000000 */
[----:B------:R-:W-:Y:S02]  /*0dc0*/  ULDC UR16, c[0x0][0x238] ;  /* 0x00008e0000107ab9 */ /* 0x000fe40000000800 */
[----:B------:R-:W-:Y:S01]  /*0dd0*/  SGXT.U32 R5, R6, 0x1 ;  /* 0x000000010605781a */ /* 0x000fe20000000000 */
[----:B------:R-:W-:-:S03]  /*0de0*/  IMAD.HI.U32 R7, R7, R0, RZ ;  /* 0x0000000007077227 */ /* 0x000fc600078e00ff */
[----:B------:R-:W-:Y:S01]  /*0df0*/  LOP3.LUT R5, R2, R5, RZ, 0xfc, !PT ;  /* 0x0000000502057212 */ /* 0x000fe200078efcff */
[----:B------:R-:W-:Y:S02]  /*0e00*/  IMAD.MOV R7, RZ, RZ, -R7 ;  /* 0x000000ffff077224 */ /* 0x000fe400078e0a07 */
[--C-:B----4-:R-:W-:Y:S01]  /*0e10*/  IMAD.MOV R6, RZ, RZ, -R9.reuse ;  /* 0x000000ffff067224 */ /* 0x110fe200078e0a09 */
[----:B------:R-:W-:Y:S01]  /*0e20*/  LOP3.LUT R14, R5, 0x7c, RZ, 0xfc, !PT ;  /* 0x0000007c050e7812 */ /* 0x000fe200078efcff */
[----:B------:R-:W-:Y:S01]  /*0e30*/  IMAD R0, R11, R7, R0 ;  /* 0x000000070b007224 */ /* 0x000fe200078e0200 */
[----:B------:R-:W-:Y:S01]  /*0e40*/  LOP3.LUT R15, R5, 0x7a, RZ, 0xfc, !PT ;  /* 0x0000007a050f7812 */ /* 0x000fe200078efcff */
[----:B------:R-:W-:Y:S01]  /*0e50*/  IMAD R7, R6, R3, RZ ;  /* 0x0000000306077224 */ /* 0x000fe200078e02ff */
[----:B------:R-:W-:Y:S02]  /*0e60*/  IABS R10, R14 ;  /* 0x0000000e000a7213 */ /* 0x000fe40000000000 */
[----:B------:R-:W-:Y:S01]  /*0e70*/  IABS R13, R15 ;  /* 0x0000000f000d7213 */ /* 0x000fe20000000000 */
[----:B------:R-:W-:Y:S01]  /*0e80*/  IMAD.HI.U32 R6, R9, R7, R8 ;  /* 0x0000000709067227 */ /* 0x000fe200078e0008 */
[----:B------:R-:W-:-:S02]  /*0e90*/  ISETP.GT.U32.AND P0, PT, R11, R0, PT ;  /* 0x000000000b00720c */ /* 0x000fc40003f04070 */
[C---:B------:R-:W-:Y:S01]  /*0ea0*/  LOP3.LUT R16, R5.reuse, 0x78, RZ, 0xfc, !PT ;  /* 0x0000007805107812 */ /* 0x040fe200078efcff */
[----:B------:R-:W-:Y:S01]  /*0eb0*/  IMAD.MOV.U32 R9, RZ, RZ, R10 ;  /* 0x000000ffff097224 */ /* 0x000fe200078e000a */
[----:B------:R-:W-:Y:S01]  /*0ec0*/  ISETP.GE.AND P5, PT, R14, RZ, PT ;  /* 0x000000ff0e00720c */ /* 0x000fe20003fa6270 */
[----:B------:R-:W-:Y:S01]  /*0ed0*/  IMAD.HI.U32 R8, R6, R13, RZ ;  /* 0x0000000d06087227 */ /* 0x000fe200078e00ff */
[----:B------:R-:W-:Y:S02]  /*0ee0*/  IABS R14, R16 ;  /* 0x00000010000e7213 */ /* 0x000fe40000000000 */
[----:B------:R-:W-:Y:S01]  /*0ef0*/  ISETP.GE.AND P2, PT, R16, RZ, PT ;  /* 0x000000ff1000720c */ /* 0x000fe20003f46270 */
[----:B------:R-:W-:Y:S01]  /*0f00*/  IMAD.HI.U32 R7, R6, R9, RZ ;  /* 0x0000000906077227 */ /* 0x000fe200078e00ff */
[C---:B------:R-:W-:Y:S02]  /*0f10*/  LOP3.LUT R16, R5.reuse, 0x76, RZ, 0xfc, !PT ;  /* 0x0000007605107812 */ /* 0x040fe400078efcff */
[----:B------:R-:W-:Y:S01]  /*0f20*/  LOP3.LUT R20, R5, 0x74, RZ, 0xfc, !PT ;  /* 0x0000007405147812 */ /* 0x000fe200078efcff */
[----:B------:R-:W-:Y:S01]  /*0f30*/  IMAD.MOV R10, RZ, RZ, -R7 ;  /* 0x000000ffff0a7224 */ /* 0x000fe200078e0a07 */
[----:B------:R-:W-:Y:S01]  /*0f40*/  ISETP.GE.AND P3, PT, R15, RZ, PT ;  /* 0x000000ff0f00720c */ /* 0x000fe20003f66270 */
[----:B------:R-:W-:Y:S01]  /*0f50*/  IMAD.MOV R8, RZ, RZ, -R8 ;  /* 0x000000ffff087224 */ /* 0x000fe200078e0a08 */
[----:B------:R-:W-:Y:S01]  /*0f60*/  IABS R15, R20 ;  /* 0x00000014000f7213 */ /* 0x000fe20000000000 */
[----:B------:R-:W-:Y:S01]  /*0f70*/  IMAD R7, R3, R10, R9 ;  /* 0x0000000a03077224 */ /* 0x000fe200078e0209 */
[----:B------:R-:W-:Y:S01]  /*0f80*/  LOP3.LUT R21, R5, 0x72, RZ, 0xfc, !PT ;  /* 0x0000007205157812 */ /* 0x000fe200078efcff */
[C---:B------:R-:W-:Y:S01]  /*0f90*/  IMAD R8, R3.reuse, R8, R13 ;  /* 0x0000000803087224 */ /* 0x040fe200078e020d */
[----:B------:R-:W-:Y:S01]  /*0fa0*/  IABS R13, R16 ;  /* 0x00000010000d7213 */ /* 0x000fe20000000000 */
[----:B------:R-:W-:Y:S01]  /*0fb0*/  @!P0 IMAD.IADD R0, R0, 0x1, -R11 ;  /* 0x0000000100008824 */ /* 0x000fe200078e0a0b */
[C---:B------:R-:W-:Y:S01]  /*0fc0*/  ISETP.GT.U32.AND P0, PT, R3.reuse, R7, PT ;  /* 0x000000070300720c */ /* 0x040fe20003f04070 */
[----:B------:R-:W-:Y:S01]  /*0fd0*/  IMAD.HI.U32 R9, R6, R14, RZ ;  /* 0x0000000e06097227 */ /* 0x000fe200078e00ff */
[----:B------:R-:W-:-:S02]  /*0fe0*/  ISETP.GT.U32.AND P6, PT, R3, R8, PT ;  /* 0x000000080300720c */ /* 0x000fc40003fc4070 */
[----:B------:R-:W-:Y:S01]  /*0ff0*/  ISETP.GT.U32.AND P4, PT, R11, R0, PT ;  /* 0x000000000b00720c */ /* 0x000fe20003f84070 */
[----:B------:R-:W-:Y:S01]  /*1000*/  IMAD.HI.U32 R10, R6, R13, RZ ;  /* 0x0000000d060a7227 */ /* 0x000fe200078e00ff */
[C---:B------:R-:W-:Y:S02]  /*1010*/  LOP3.LUT R22, R5.reuse, 0x70, RZ, 0xfc, !PT ;  /* 0x0000007005167812 */ /* 0x040fe400078efcff */
[C---:B------:R-:W-:Y:S01]  /*1020*/  LOP3.LUT R23, R5.reuse, 0x6c, RZ, 0xfc, !PT ;  /* 0x0000006c05177812 */ /* 0x040fe200078efcff */
[----:B------:R-:W-:Y:S01]  /*1030*/  IMAD.MOV R9, RZ, RZ, -R9 ;  /* 0x000000ffff097224 */ /* 0x000fe200078e0a09 */
[----:B------:R-:W-:Y:S01]  /*1040*/  LOP3.LUT R24, R5, 0x6a, RZ, 0xfc, !PT ;  /* 0x0000006a05187812 */ /* 0x000fe200078efcff */
[----:B------:R-:W-:Y:S01]  /*1050*/  IMAD.MOV R10, RZ, RZ, -R10 ;  /* 0x000000ffff0a7224 */ /* 0x000fe200078e0a0a */
[----:B0-----:R-:W-:Y:S01]  /*1060*/  IABS R17, R22 ;  /* 0x0000001600117213 */ /* 0x001fe20000000000 */
[C---:B------:R-:W-:Y:S01]  /*1070*/  IMAD R9, R3.reuse, R9, R14 ;  /* 0x0000000903097224 */ /* 0x040fe200078e020e */
[----:B------:R-:W-:Y:S01]  /*1080*/  IABS R18, R23 ;  /* 0x0000001700127213 */ /* 0x000fe20000000000 */
[----:B------:R-:W-:Y:S01]  /*1090*/  IMAD R10, R3, R10, R13 ;  /* 0x0000000a030a7224 */ /* 0x000fe200078e020d */
[----:B------:R-:W-:Y:S01]  /*10a0*/  IABS R19, R24 ;  /* 0x0000001800137213 */ /* 0x000fe20000000000 */
[--C-:B------:R-:W-:Y:S01]  /*10b0*/  @!P0 IMAD.IADD R7, R7, 0x1, -R3.reuse ;  /* 0x0000000107078824 */ /* 0x100fe200078e0a03 */
[C---:B------:R-:W-:Y:S01]  /*10c0*/  ISETP.GT.U32.AND P0, PT, R3.reuse, R9, PT ;  /* 0x000000090300720c */ /* 0x040fe20003f04070 */
[----:B------:R-:W-:Y:S01]  /*10d0*/  @!P6 IMAD.IADD R8, R8, 0x1, -R3 ;  /* 0x000000010808e824 */ /* 0x000fe200078e0a03 */
[----:B------:R-:W-:Y:S01]  /*10e0*/  ISETP.GT.U32.AND P6, PT, R3, R10, PT ;  /* 0x0000000a0300720c */ /* 0x000fe20003fc4070 */
[----:B------:R-:W-:Y:S01]  /*10f0*/  @!P4 IMAD.IADD R0, R0, 0x1, -R11 ;  /* 0x000000010000c824 */ /* 0x000fe200078e0a0b */
[----:B------:R-:W-:Y:S01]  /*1100*/  ISETP.NE.AND P4, PT, R48, RZ, PT ;  /* 0x000000ff3000720c */ /* 0x000fe20003f85270 */
[----:B------:R-:W-:Y:S01]  /*1110*/  IMAD.HI.U32 R11, R6, R15, RZ ;  /* 0x0000000f060b7227 */ /* 0x000fe200078e00ff */
[----:B------:R-:W-:-:S02]  /*1120*/  LOP3.LUT R25, R5, 0x68, RZ, 0xfc, !PT ;  /* 0x0000006805197812 */ /* 0x000fc400078efcff */
[C---:B------:R-:W-:Y:S01]  /*1130*/  LOP3.LUT R26, R5.reuse, 0x66, RZ, 0xfc, !PT ;  /* 0x00000066051a7812 */ /* 0x040fe200078efcff */
[----:B------:R-:W-:Y:S01]  /*1140*/  IMAD.MOV R14, RZ, RZ, -R11 ;  /* 0x000000ffff0e7224 */ /* 0x000fe200078e0a0b */
[----:B------:R-:W-:Y:S01]  /*1150*/  LOP3.LUT R27, R5, 0x62, RZ, 0xfc, !PT ;  /* 0x00000062051b7812 */ /* 0x000fe200078efcff */
[----:B------:R-:W-:Y:S01]  /*1160*/  @!P1 IMAD.MOV R0, RZ, RZ, -R0 ;  /* 0x000000ffff009224 */ /* 0x000fe200078e0a00 */
[C---:B------:R-:W-:Y:S01]  /*1170*/  ISETP.GT.U32.AND P1, PT, R3.reuse, R7, PT ;  /* 0x000000070300720c */ /* 0x040fe20003f24070 */
[----:B------:R-:W-:Y:S01]  /*1180*/  IMAD R11, R3, R14, R15 ;  /* 0x0000000e030b7224 */ /* 0x000fe200078e020f */
[----:B------:R-:W-:Y:S01]  /*1190*/  IABS R14, R21 ;  /* 0x00000015000e7213 */ /* 0x000fe20000000000 */
[--C-:B------:R-:W-:Y:S01]  /*11a0*/  @!P0 IMAD.IADD R9, R9, 0x1, -R3.reuse ;  /* 0x0000000109098824 */ /* 0x100fe200078e0a03 */
[----:B------:R-:W-:Y:S01]  /*11b0*/  ISETP.GT.U32.AND P0, PT, R3, R8, PT ;  /* 0x000000080300720c */ /* 0x000fe20003f04070 */
[----:B------:R-:W-:Y:S01]  /*11c0*/  @!P6 IMAD.IADD R10, R10, 0x1, -R3 ;  /* 0x000000010a0ae824 */ /* 0x000fe200078e0a03 */
[----:B------:R-:W-:Y:S01]  /*11d0*/  @!P4 LOP3.LUT R0, RZ, R48, RZ, 0x33, !PT ;  /* 0x00000030ff00c212 */ /* 0x000fe200078e33ff */
[----:B------:R-:W-:Y:S01]  /*11e0*/  IMAD.HI.U32 R13, R6, R14, RZ ;  /* 0x0000000e060d7227 */ /* 0x000fe200078e00ff */
[----:B------:R-:W-:-:S02]  /*11f0*/  ISETP.GE.AND P4, PT, R16, RZ, PT ;  /* 0x000000ff1000720c */ /* 0x000fc40003f86270 */
[----:B------:R-:W-:Y:S01]  /*1200*/  ISETP.GT.U32.AND P6, PT, R3, R10, PT ;  /* 0x0000000a0300720c */ /* 0x000fe20003fc4070 */
[----:B------:R-:W-:Y:S01]  /*1210*/  IMAD.MOV R13, RZ, RZ, -R13 ;  /* 0x000000ffff0d7224 */ /* 0x000fe200078e0a0d */
[----:B------:R-:W-:Y:S01]  /*1220*/  LOP3.LUT R28, R5, 0x5a, RZ, 0xfc, !PT ;  /* 0x0000005a051c7812 */ /* 0x000fe200078efcff */
[--C-:B------:R-:W-:Y:S01]  /*1230*/  @!P1 IMAD.IADD R7, R7, 0x1, -R3.reuse ;  /* 0x0000000107079824 */ /* 0x100fe200078e0a03 */
[C---:B------:R-:W-:Y:S01]  /*1240*/  ISETP.GT.U32.AND P1, PT, R3.reuse, R9, PT ;  /* 0x000000090300720c */ /* 0x040fe20003f24070 */
[----:B------:R-:W-:Y:S01]  /*1250*/  IMAD R13, R3, R13, R14 ;  /* 0x0000000d030d7224 */ /* 0x000fe200078e020e */
[----:B------:R-:W-:Y:S01]  /*1260*/  LOP3.LUT R29, R5, 0x58, RZ, 0xfc, !PT ;  /* 0x00000058051d7812 */ /* 0x000fe200078efcff */
[----:B------:R-:W-:Y:S01]  /*1270*/  @!P0 IMAD.IADD R8, R8, 0x1, -R3 ;  /* 0x0000000108088824 */ /* 0x000fe200078e0a03 */
[----:B------:R-:W-:Y:S01]  /*1280*/  ISETP.GT.U32.AND P0, PT, R3, R11, PT ;  /* 0x0000000b0300720c */ /* 0x000fe20003f04070 */
[----:B------:R-:W-:Y:S01]  /*1290*/  IMAD.HI.U32 R14, R6, R17, RZ ;  /* 0x00000011060e7227 */ /* 0x000fe200078e00ff */
[----:B------:R-:W-:-:S02]  /*12a0*/  LOP3.LUT R36, R5, 0x52, RZ, 0xfc, !PT ;  /* 0x0000005205247812 */ /* 0x000fc400078efcff */
[----:B------:R-:W-:Y:S01]  /*12b0*/  LOP3.LUT R34, R5, 0x54, RZ, 0xfc, !PT ;  /* 0x0000005405227812 */ /* 0x000fe200078efcff */
[--C-:B------:R-:W-:Y:S01]  /*12c0*/  @!P6 IMAD.IADD R10, R10, 0x1, -R3.reuse ;  /* 0x000000010a0ae824 */ /* 0x100fe200078e0a03 */
[----:B------:R-:W-:Y:S01]  /*12d0*/  ISETP.GT.U32.AND P6, PT, R3, R13, PT ;  /* 0x0000000d0300720c */ /* 0x000fe20003fc4070 */
[C---:B------:R-:W-:Y:S01]  /*12e0*/  IMAD.HI.U32 R15, R6.reuse, R18, RZ ;  /* 0x00000012060f7227 */ /* 0x040fe200078e00ff */
[----:B------:R-:W-:Y:S02]  /*12f0*/  IABS R30, R36 ;  /* 0x00000024001e7213 */ /* 0x000fe40000000000 */
[C---:B------:R-:W-:Y:S01]  /*1300*/  LOP3.LUT R37, R5.reuse, 0x50, RZ, 0xfc, !PT ;  /* 0x0000005005257812 */ /* 0x040fe200078efcff */
[----:B------:R-:W-:Y:S01]  /*1310*/  IMAD.HI.U32 R16, R6, R19, RZ ;  /* 0x0000001306107227 */ /* 0x000fe200078e00ff */
[----:B------:R-:W-:Y:S02]  /*1320*/  LOP3.LUT R38, R5, 0x4c, RZ, 0xfc, !PT ;  /* 0x0000004c05267812 */ /* 0x000fe400078efcff */
[----:B------:R-:W-:Y:S01]  /*1330*/  IABS R31, R37 ;  /* 0x00000025001f7213 */ /* 0x000fe20000000000 */
[--C-:B------:R-:W-:Y:S01]  /*1340*/  @!P0 IMAD.IADD R11, R11, 0x1, -R3.reuse ;  /* 0x000000010b0b8824 */ /* 0x100fe200078e0a03 */
[----:B------:R-:W-:Y:S01]  /*1350*/  ISETP.GE.AND P0, PT, R21, RZ, PT ;  /* 0x000000ff1500720c */ /* 0x000fe20003f06270 */
[----:B------:R-:W-:Y:S01]  /*1360*/  IMAD.MOV R14, RZ, RZ, -R14 ;  /* 0x000000ffff0e7224 */ /* 0x000fe200078e0a0e */
[----:B------:R-:W-:Y:S01]  /*1370*/  IABS R21, R26 ;  /* 0x0000001a00157213 */ /* 0x000fe20000000000 */
[----:B------:R-:W-:Y:S01]  /*1380*/  @!P6 IMAD.IADD R13, R13, 0x1, -R3 ;  /* 0x000000010d0de824 */ /* 0x000fe200078e0a03 */
[----:B------:R-:W-:Y:S01]  /*1390*/  ISETP.GT.U32.AND P6, PT, R3, R11, PT ;  /* 0x0000000b0300720c */ /* 0x000fe20003fc4070 */
[----:B------:R-:W-:Y:S01]  /*13a0*/  IMAD.MOV R15, RZ, RZ, -R15 ;  /* 0x000000ffff0f7224 */ /* 0x000fe200078e0a0f */
[----:B------:R-:W-:Y:S01]  /*13b0*/  IABS R32, R38 ;  /* 0x0000002600207213 */ /* 0x000fe20000000000 */
[----:B------:R-:W-:Y:S01]  /*13c0*/  IMAD.MOV R16, RZ, RZ, -R16 ;  /* 0x000000ffff107224 */ /* 0x000fe200078e0a10 */
[----:B------:R-:W-:Y:S01]  /*13d0*/  LOP3.LUT R39, R5, 0x4a, RZ, 0xfc, !PT ;  /* 0x0000004a05277812 */ /* 0x000fe200078efcff */
[----:B------:R-:W-:Y:S01]  /*13e0*/  IMAD R14, R3, R14, R17 ;  /* 0x0000000e030e7224 */ /* 0x000fe200078e0211 */
[----:B------:R-:W-:Y:S01]  /*13f0*/  LOP3.LUT R41, R5, 0x46, RZ, 0xfc, !PT ;  /* 0x0000004605297812 */ /* 0x000fe200078efcff */
[----:B------:R-:W-:Y:S01]  /*1400*/  @!P1 IMAD.IADD R9, R9, 0x1, -R3 ;  /* 0x0000000109099824 */ /* 0x000fe200078e0a03 */
[----:B------:R-:W-:Y:S01]  /*1410*/  ISETP.GE.AND P1, PT, R20, RZ, PT ;  /* 0x000000ff1400720c */ /* 0x000fe20003f26270 */
[C---:B------:R-:W-:Y:S01]  /*1420*/  IMAD R15, R3.reuse, R15, R18 ;  /* 0x0000000f030f7224 */ /* 0x040fe200078e0212 */
[----:B------:R-:W-:Y:S01]  /*1430*/  IABS R35, R41 ;  /* 0x0000002900237213 */ /* 0x000fe20000000000 */
[C---:B------:R-:W-:Y:S01]  /*1440*/  IMAD R16, R3.reuse, R16, R19 ;  /* 0x0000001003107224 */ /* 0x040fe200078e0213 */
[----:B------:R-:W-:Y:S01]  /*1450*/  IABS R19, R25 ;  /* 0x0000001900137213 */ /* 0x000fe20000000000 */
[----:B------:R-:W-:Y:S01]  /*1460*/  @!P5 IMAD.MOV R7, RZ, RZ, -R7 ;  /* 0x000000ffff07d224 */ /* 0x000fe200078e0a07 */
[C---:B------:R-:W-:Y:S01]  /*1470*/  ISETP.GT.U32.AND P5, PT, R3.reuse, R13, PT ;  /* 0x0000000d0300720c */ /* 0x040fe20003fa4070 */
[----:B------:R-:W-:Y:S01]  /*1480*/  @!P3 IMAD.MOV R8, RZ, RZ, -R8 ;  /* 0x000000ffff08b224 */ /* 0x000fe200078e0a08 */
[C---:B------:R-:W-:Y:S01]  /*1490*/  ISETP.GT.U32.AND P3, PT, R3.reuse, R14, PT ;  /* 0x0000000e0300720c */ /* 0x040fe20003f64070 */
[----:B------:R-:W-:Y:S01]  /*14a0*/  @!P2 IMAD.MOV R9, RZ, RZ, -R9 ;  /* 0x000000ffff09a224 */ /* 0x000fe200078e0a09 */
[----:B------:R-:W-:Y:S01]  /*14b0*/  ISETP.GT.U32.AND P2, PT, R3, R15, PT ;  /* 0x0000000f0300720c */ /* 0x000fe20003f44070 */
[----:B------:R-:W-:Y:S01]  /*14c0*/  IMAD.HI.U32 R17, R6, R19, RZ ;  /* 0x0000001306117227 */ /* 0x000fe200078e00ff */
[----:B------:R-:W-:-:S02]  /*14d0*/  LOP3.LUT R40, R5, 0x48, RZ, 0xfc, !PT ;  /* 0x0000004805287812 */ /* 0x000fc400078efcff */
[----:B------:R-:W-:Y:S01]  /*14e0*/  LOP3.LUT R42, R5, 0x44, RZ, 0xfc, !PT ;  /* 0x00000044052a7812 */ /* 0x000fe200078efcff */
[----:B------:R-:W-:Y:S01]  /*14f0*/  @!P6 IMAD.IADD R11, R11, 0x1, -R3 ;  /* 0x000000010b0be824 */ /* 0x000fe200078e0a03 */
[----:B------:R-:W-:Y:S01]  /*1500*/  ISETP.GT.U32.AND P6, PT, R3, R16, PT ;  /* 0x000000100300720c */ /* 0x000fe20003fc4070 */
[----:B------:R-:W-:Y:S01]  /*1510*/  IMAD.MOV R20, RZ, RZ, -R17 ;  /* 0x000000ffff147224 */ /* 0x000fe200078e0a11 */
[----:B------:R-:W-:Y:S01]  /*1520*/  IABS R33, R40 ;  /* 0x0000002800217213 */ /* 0x000fe20000000000 */
[--C-:B------:R-:W-:Y:S01]  /*1530*/  @!P5 IMAD.IADD R13, R13, 0x1, -R3.reuse ;  /* 0x000000010d0dd824 */ /* 0x100fe200078e0a03 */
[----:B------:R-:W-:Y:S01]  /*1540*/  ISETP.GE.AND P5, PT, R23, RZ, PT ;  /* 0x000000ff1700720c */ /* 0x000fe20003fa6270 */
[----:B------:R-:W-:Y:S01]  /*1550*/  @!P3 IMAD.IADD R14, R14, 0x1, -R3 ;  /* 0x000000010e0eb824 */ /* 0x000fe200078e0a03 */
[----:B------:R-:W-:Y:S01]  /*1560*/  IABS R23, R27 ;  /* 0x0000001b00177213 */ /* 0x000fe20000000000 */
[----:B------:R-:W-:Y:S01]  /*1570*/  IMAD R17, R3, R20, R19 ;  /* 0x0000001403117224 */ /* 0x000fe200078e0213 */
[----:B------:R-:W-:Y:S01]  /*1580*/  ISETP.GE.AND P3, PT, R24, RZ, PT ;  /* 0x000000ff1800720c */ /* 0x000fe20003f66270 */
[----:B------:R-:W-:Y:S01]  /*1590*/  @!P2 IMAD.IADD R15, R15, 0x1, -R3 ;  /* 0x000000010f0fa824 */ /* 0x000fe200078e0a03 */
[C---:B------:R-:W-:Y:S01]  /*15a0*/  ISETP.GT.U32.AND P2, PT, R3.reuse, R14, PT ;  /* 0x0000000e0300720c */ /* 0x040fe20003f44070 */
[----:B------:R-:W-:Y:S01]  /*15b0*/  @!P0 IMAD.MOV R13, RZ, RZ, -R13 ;  /* 0x000000ffff0d8224 */ /* 0x000fe200078e0a0d */
[C---:B------:R-:W-:Y:S01]  /*15c0*/  ISETP.GT.U32.AND P0, PT, R3.reuse, R17, PT ;  /* 0x000000110300720c */ /* 0x040fe20003f04070 */
[----:B------:R-:W-:Y:S01]  /*15d0*/  @!P6 IMAD.IADD R16, R16, 0x1, -R3 ;  /* 0x000000011010e824 */ /* 0x000fe200078e0a03 */
[----:B------:R-:W-:Y:S01]  /*15e0*/  ISETP.GT.U32.AND P6, PT, R3, R15, PT ;  /* 0x0000000f0300720c */ /* 0x000fe20003fc4070 */
[----:B------:R-:W-:Y:S01]  /*15f0*/  @!P4 IMAD.MOV R10, RZ, RZ, -R10 ;  /* 0x000000ffff0ac224 */ /* 0x000fe200078e0a0a */
[----:B------:R-:W-:Y:S01]  /*1600*/  ISETP.GE.AND P4, PT, R22, RZ, PT ;  /* 0x000000ff1600720c */ /* 0x000fe20003f86270 */
[----:B------:R-:W-:Y:S01]  /*1610*/  IMAD.HI.U32 R18, R6, R21, RZ ;  /* 0x0000001506127227 */ /* 0x000fe200078e00ff */
[----:B------:R-:W-:-:S02]  /*1620*/  LOP3.LUT R22, R5, 0x64, RZ, 0xfc, !PT ;  /* 0x0000006405167812 */ /* 0x000fc400078efcff */
[C---:B------:R-:W-:Y:S01]  /*1630*/  LOP3.LUT R45, R5.reuse, 0x38, RZ, 0xfc, !PT ;  /* 0x00000038052d7812 */ /* 0x040fe200078efcff */
[----:B------:R-:W-:Y:S01]  /*1640*/  IMAD.MOV R18, RZ, RZ, -R18 ;  /* 0x000000ffff127224 */ /* 0x000fe200078e0a12 */
[----:B------:R-:W-:Y:S01]  /*1650*/  LOP3.LUT R43, R5, 0x3a, RZ, 0xfc, !PT ;  /* 0x0000003a052b7812 */ /* 0x000fe200078efcff */
[----:B------:R-:W-:Y:S01]  /*1660*/  @!P2 IMAD.IADD R14, R14, 0x1, -R3 ;  /* 0x000000010e0ea824 */ /* 0x000fe200078e0a03 */
[----:B------:R-:W-:Y:S01]  /*1670*/  ISETP.GE.AND P2, PT, R25, RZ, PT ;  /* 0x000000ff1900720c */ /* 0x000fe20003f46270 */
[----:B------:R-:W-:Y:S01]  /*1680*/  IMAD R18, R3, R18, R21 ;  /* 0x0000001203127224 */ /* 0x000fe200078e0215 */
[----:B------:R-:W-:Y:S01]  /*1690*/  IABS R21, R22 ;  /* 0x0000001600157213 */ /* 0x000fe20000000000 */
[--C-:B------:R-:W-:Y:S01]  /*16a0*/  @!P0 IMAD.IADD R17, R17, 0x1, -R3.reuse ;  /* 0x0000000111118824 */ /* 0x100fe200078e0a03 */
[----:B------:R-:W-:Y:S01]  /*16b0*/  LOP3.LUT R25, R5, 0x60, RZ, 0xfc, !PT ;  /* 0x0000006005197812 */ /* 0x000fe200078efcff */
[----:B------:R-:W-:Y:S01]  /*16c0*/  @!P6 IMAD.IADD R15, R15, 0x1, -R3 ;  /* 0x000000010f0fe824 */ /* 0x000fe200078e0a03 */
[C---:B------:R-:W-:Y:S01]  /*16d0*/  ISETP.GT.U32.AND P6, PT, R3.reuse, R18, PT ;  /* 0x000000120300720c */ /* 0x040fe20003fc4070 */
[----:B------:R-:W-:Y:S01]  /*16e0*/  @!P4 IMAD.MOV R14, RZ, RZ, -R14 ;  /* 0x000000ffff0ec224 */ /* 0x000fe200078e0a0e */
[----:B------:R-:W-:Y:S01]  /*16f0*/  ISETP.GT.U32.AND P4, PT, R3, R17, PT ;  /* 0x000000110300720c */ /* 0x000fe20003f84070 */
[----:B------:R-:W-:Y:S01]  /*1700*/  IMAD.HI.U32 R20, R6, R23, RZ ;  /* 0x0000001706147227 */ /* 0x000fe200078e00ff */
[----:B------:R-:W-:-:S02]  /*1710*/  ISETP.GE.AND P0, PT, R22, RZ, PT ;  /* 0x000000ff1600720c */ /* 0x000fc40003f06270 */
[----:B------:R-:W-:Y:S01]  /*1720*/  IABS R24, R25 ;  /* 0x0000001900187213 */ /* 0x000fe20000000000 */
[----:B------:R-:W-:Y:S01]  /*1730*/  IMAD.MOV R20, RZ, RZ, -R20 ;  /* 0x000000ffff147224 */ /* 0x000fe200078e0a14 */
[----:B------:R-:W-:Y:S01]  /*1740*/  LOP3.LUT R46, R5, 0x36, RZ, 0xfc, !PT ;  /* 0x00000036052e7812 */ /* 0x000fe200078efcff */
[----:B------:R-:W-:Y:S01]  /*1750*/  @!P1 IMAD.MOV R11, RZ, RZ, -R11 ;  /* 0x000000ffff0b9224 */ /* 0x000fe200078e0a0b */
[C---:B------:R-:W-:Y:S01]  /*1760*/  ISETP.GT.U32.AND P1, PT, R3.reuse, R16, PT ;  /* 0x000000100300720c */ /* 0x040fe20003f24070 */
[----:B------:R-:W-:Y:S01]  /*1770*/  IMAD R20, R3, R20, R23 ;  /* 0x0000001403147224 */ /* 0x000fe200078e0217 */
[C---:B------:R-:W-:Y:S01]  /*1780*/  LOP3.LUT R47, R5.reuse, 0x34, RZ, 0xfc, !PT ;  /* 0x00000034052f7812 */ /* 0x040fe200078efcff */
[--C-:B------:R-:W-:Y:S01]  /*1790*/  @!P6 IMAD.IADD R18, R18, 0x1, -R3.reuse ;  /* 0x000000011212e824 */ /* 0x100fe200078e0a03 */
[----:B------:R-:W-:Y:S01]  /*17a0*/  LOP3.LUT R48, R5, 0x32, RZ, 0xfc, !PT ;  /* 0x0000003205307812 */ /* 0x000fe200078efcff */
[----:B------:R-:W-:Y:S01]  /*17b0*/  @!P4 IMAD.IADD R17, R17, 0x1, -R3 ;  /* 0x000000011111c824 */ /* 0x000fe200078e0a03 */
[C---:B------:R-:W-:Y:S01]  /*17c0*/  ISETP.GT.U32.AND P4, PT, R3.reuse, R20, PT ;  /* 0x000000140300720c */ /* 0x040fe20003f84070 */
[----:B------:R-:W-:Y:S01]  /*17d0*/  IMAD.HI.U32 R19, R6, R21, RZ ;  /* 0x0000001506137227 */ /* 0x000fe200078e00ff */
[----:B------:R-:W-:-:S02]  /*17e0*/  ISETP.GT.U32.AND P6, PT, R3, R18, PT ;  /* 0x000000120300720c */ /* 0x000fc40003fc4070 */
[C---:B------:R-:W-:Y:S01]  /*17f0*/  LOP3.LUT R50, R5.reuse, 0x30, RZ, 0xfc, !PT ;  /* 0x0000003005327812 */ /* 0x040fe200078efcff */
[----:B------:R-:W-:Y:S01]  /*1800*/  IMAD.MOV R22, RZ, RZ, -R19 ;  /* 0x000000ffff167224 */ /* 0x000fe200078e0a13 */
[----:B------:R-:W-:Y:S01]  /*1810*/  LOP3.LUT R51, R5, 0x2c, RZ, 0xfc, !PT ;  /* 0x0000002c05337812 */ /* 0x000fe200078efcff */
[----:B------:R-:W-:Y:S01]  /*1820*/  @!P1 IMAD.IADD R16, R16, 0x1, -R3 ;  /* 0x0000000110109824 */ /* 0x000fe200078e0a03 */
[----:B------:R-:W-:Y:S01]  /*1830*/  ISETP.GE.AND P1, PT, R26, RZ, PT ;  /* 0x000000ff1a00720c */ /* 0x000fe20003f26270 */
[----:B------:R-:W-:Y:S01]  /*1840*/  IMAD R19, R3, R22, R21 ;  /* 0x0000001603137224 */ /* 0x000fe200078e0215 */
[C---:B------:R-:W-:Y:S01]  /*1850*/  LOP3.LUT R22, R5.reuse, 0x5c, RZ, 0xfc, !PT ;  /* 0x0000005c05167812 */ /* 0x040fe200078efcff */
[----:B------:R-:W-:Y:S01]  /*1860*/  IMAD.HI.U32 R21, R6, R24, RZ ;  /* 0x0000001806157227 */ /* 0x000fe200078e00ff */
[----:B------:R-:W-:Y:S02]  /*1870*/  IABS R26, R28 ;  /* 0x0000001c001a7213 */ /* 0x000fe40000000000 */
[----:B------:R-:W-:Y:S01]  /*1880*/  IABS R44, R50 ;  /* 0x00000032002c7213 */ /* 0x000fe20000000000 */
[----:B------:R-:W-:Y:S01]  /*1890*/  @!P4 IMAD.IADD R20, R20, 0x1, -R3 ;  /* 0x000000011414c824 */ /* 0x000fe200078e0a03 */
[----:B------:R-:W-:Y:S01]  /*18a0*/  LOP3.LUT R55, R5, 0x24, RZ, 0xfc, !PT ;  /* 0x0000002405377812 */ /* 0x000fe200078efcff */
[----:B------:R-:W-:Y:S01]  /*18b0*/  @!P5 IMAD.MOV R15, RZ, RZ, -R15 ;  /* 0x000000ffff0fd224 */ /* 0x000fe200078e0a0f */
[C---:B------:R-:W-:Y:S01]  /*18c0*/  ISETP.GT.U32.AND P5, PT, R3.reuse, R19, PT ;  /* 0x000000130300720c */ /* 0x040fe20003fa4070 */
[----:B------:R-:W-:Y:S01]  /*18d0*/  IMAD.MOV R21, RZ, RZ, -R21 ;  /* 0x000000ffff157224 */ /* 0x000fe200078e0a15 */
[----:B------:R-:W-:Y:S01]  /*18e0*/  ISETP.GT.U32.AND P4, PT, R3, R20, PT ;  /* 0x000000140300720c */ /* 0x000fe20003f84070 */
[----:B------:R-:W-:Y:S01]  /*18f0*/  @!P6 IMAD.IADD R18, R18, 0x1, -R3 ;  /* 0x000000011212e824 */ /* 0x000fe200078e0a03 */
[----:B------:R-:W-:Y:S01]  /*1900*/  ISETP.GE.AND P6, PT, R25, RZ, PT ;  /* 0x000000ff1900720c */ /* 0x000fe20003fc6270 */
[----:B------:R-:W-:Y:S01]  /*1910*/  IMAD R21, R3, R21, R24 ;  /* 0x0000001503157224 */ /* 0x000fe200078e0218 */
[----:B------:R-:W-:Y:S01]  /*1920*/  IABS R25, R22 ;  /* 0x0000001600197213 */ /* 0x000fe20000000000 */
[----:B------:R-:W-:Y:S01]  /*1930*/  @!P3 IMAD.MOV R16, RZ, RZ, -R16 ;  /* 0x000000ffff10b224 */ /* 0x000fe200078e0a10 */
[----:B------:R-:W-:Y:S01]  /*1940*/  ISETP.GE.AND P3, PT, R27, RZ, PT ;  /* 0x000000ff1b00720c */ /* 0x000fe20003f66270 */
[----:B------:R-:W-:Y:S01]  /*1950*/  @!P2 IMAD.MOV R17, RZ, RZ, -R17 ;  /* 0x000000ffff11a224 */ /* 0x000fe200078e0a11 */
[----:B------:R-:W-:Y:S01]  /*1960*/  ISETP.GE.AND P2, PT, R22, RZ, PT ;  /* 0x000000ff1600720c */ /* 0x000fe20003f46270 */
[----:B------:R-:W-:Y:S01]  /*1970*/  IMAD.HI.U32 R22, R6, R25, RZ ;  /* 0x0000001906167227 */ /* 0x000fe200078e00ff */
[----:B------:R-:W-:-:S02]  /*1980*/  IABS R27, R29 ;  /* 0x0000001d001b7213 */ /* 0x000fc40000000000 */
[----:B------:R-:W-:Y:S01]  /*1990*/  LOP3.LUT R57, R5, 0x22, RZ, 0xfc, !PT ;  /* 0x0000002205397812 */ /* 0x000fe200078efcff */
[----:B------:R-:W-:Y:S01]  /*19a0*/  @!P1 IMAD.MOV R18, RZ, RZ, -R18 ;  /* 0x000000ffff129224 */ /* 0x000fe200078e0a12 */
[----:B------:R-:W-:Y:S01]  /*19b0*/  ISETP.GT.U32.AND P1, PT, R3, R21, PT ;  /* 0x000000150300720c */ /* 0x000fe20003f24070 */
[----:B------:R-:W-:Y:S01]  /*19c0*/  IMAD.MOV R22, RZ, RZ, -R22 ;  /* 0x000000ffff167224 */ /* 0x000fe200078e0a16 */
[----:B------:R-:W-:Y:S01]  /*19d0*/  IABS R52, R55 ;  /* 0x0000003700347213 */ /* 0x000fe20000000000 */
[--C-:B------:R-:W-:Y:S01]  /*19e0*/  @!P5 IMAD.IADD R19, R19, 0x1, -R3.reuse ;  /* 0x000000011313d824 */ /* 0x100fe200078e0a03 */
[----:B------:R-:W-:Y:S01]  /*19f0*/  IABS R53, R57 ;  /* 0x0000003900357213 */ /* 0x000fe20000000000 */
[----:B------:R-:W-:Y:S01]  /*1a00*/  @!P4 IMAD.IADD R20, R20, 0x1, -R3 ;  /* 0x000000011414c824 */ /* 0x000fe200078e0a03 */
[----:B------:R-:W-:Y:S01]  /*1a10*/  ISETP.GE.AND P4, PT, R29, RZ, PT ;  /* 0x000000ff1d00720c */ /* 0x000fe20003f86270 */
[C---:B------:R-:W-:Y:S01]  /*1a20*/  IMAD R22, R3.reuse, R22, R25 ;  /* 0x0000001603167224 */ /* 0x040fe200078e0219 */
[----:B------:R-:W-:Y:S01]  /*1a30*/  ISETP.GT.U32.AND P5, PT, R3, R19, PT ;  /* 0x000000130300720c */ /* 0x000fe20003fa4070 */
[----:B------:R-:W-:Y:S01]  /*1a40*/  @!P3 IMAD.MOV R20, RZ, RZ, -R20 ;  /* 0x000000ffff14b224 */ /* 0x000fe200078e0a14 */
[----:B------:R-:W-:Y:S01]  /*1a50*/  LOP3.LUT R25, R5, 0x56, RZ, 0xfc, !PT ;  /* 0x0000005605197812 */ /* 0x000fe200078efcff */
[----:B------:R-:W-:Y:S01]  /*1a60*/  IMAD.HI.U32 R23, R6, R26, RZ ;  /* 0x0000001a06177227 */ /* 0x000fe200078e00ff */
[----:B------:R-:W-:-:S02]  /*1a70*/  ISETP.GT.U32.AND P3, PT, R3, R22, PT ;  /* 0x000000160300720c */ /* 0x000fc40003f64070 */
[----:B------:R-:W-:Y:S01]  /*1a80*/  IABS R29, R34 ;  /* 0x00000022001d7213 */ /* 0x000fe20000000000 */
[----:B------:R-:W-:Y:S01]  /*1a90*/  @!P1 IMAD.IADD R21, R21, 0x1, -R3 ;  /* 0x0000000115159824 */ /* 0x000fe200078e0a03 */
[C---:B------:R-:W-:Y:S01]  /*1aa0*/  LOP3.LUT R58, R5.reuse, 0x20, RZ, 0xfc, !PT ;  /* 0x00000020053a7812 */ /* 0x040fe200078efcff */
[----:B------:R-:W-:Y:S01]  /*1ab0*/  IMAD.MOV R23, RZ, RZ, -R23 ;  /* 0x000000ffff177224 */ /* 0x000fe200078e0a17 */
[----:B------:R-:W-:Y:S01]  /*1ac0*/  LOP3.LUT R59, R5, 0x1c, RZ, 0xfc, !PT ;  /* 0x0000001c053b7812 */ /* 0x000fe200078efcff */
[----:B------:R-:W-:Y:S01]  /*1ad0*/  IMAD.HI.U32 R24, R6, R27, RZ ;  /* 0x0000001b06187227 */ /* 0x000fe200078e00ff */
[----:B------:R-:W-:Y:S02]  /*1ae0*/  ISETP.GT.U32.AND P1, PT, R3, R21, PT ;  /* 0x000000150300720c */ /* 0x000fe40003f24070 */
[----:B------:R-:W-:Y:S01]  /*1af0*/  LOP3.LUT R60, R5, 0x1a, RZ, 0xfc, !PT ;  /* 0x0000001a053c7812 */ /* 0x000fe200078efcff */
[--C-:B------:R-:W-:Y:S01]  /*1b00*/  @!P5 IMAD.IADD R19, R19, 0x1, -R3.reuse ;  /* 0x000000011313d824 */ /* 0x100fe200078e0a03 */
[----:B------:R-:W-:Y:S01]  /*1b10*/  ISETP.GE.AND P5, PT, R28, RZ, PT ;  /* 0x000000ff1c00720c */ /* 0x000fe20003fa6270 */
[----:B------:R-:W-:Y:S01]  /*1b20*/  @!P3 IMAD.IADD R22, R22, 0x1, -R3 ;  /* 0x000000011616b824 */ /* 0x000fe200078e0a03 */
[----:B------:R-:W-:Y:S01]  /*1b30*/  IABS R28, R25 ;  /* 0x00000019001c7213 */ /* 0x000fe20000000000 */
[----:B------:R-:W-:Y:S01]  /*1b40*/  IMAD R23, R3, R23, R26 ;  /* 0x0000001703177224 */ /* 0x000fe200078e021a */
[----:B------:R-:W-:Y:S01]  /*1b50*/  IABS R56, R60 ;  /* 0x0000003c00387213 */ /* 0x000fe20000000000 */
[----:B------:R-:W-:Y:S01]  /*1b60*/  @!P0 IMAD.MOV R19, RZ, RZ, -R19 ;  /* 0x000000ffff138224 */ /* 0x000fe200078e0a13 */
[----:B------:R-:W-:Y:S01]  /*1b70*/  ISETP.GE.AND P0, PT, R25, RZ, PT ;  /* 0x000000ff1900720c */ /* 0x000fe20003f06270 */
[----:B------:R-:W-:Y:S01]  /*1b80*/  IMAD.MOV R24, RZ, RZ, -R24 ;  /* 0x000000ffff187224 */ /* 0x000fe200078e0a18 */
[----:B------:R-:W-:Y:S01]  /*1b90*/  ISETP.GT.U32.AND P3, PT, R3, R22, PT ;  /* 0x000000160300720c */ /* 0x000fe20003f64070 */
[----:B------:R-:W-:Y:S01]  /*1ba0*/  IMAD.HI.U32 R25, R6, R28, RZ ;  /* 0x0000001c06197227 */ /* 0x000fe200078e00ff */
[----:B------:R-:W-:-:S02]  /*1bb0*/  LOP3.LUT R66, R5, 0xa, RZ, 0xfc, !PT ;  /* 0x0000000a05427812 */ /* 0x000fc400078efcff */
[----:B------:R-:W-:Y:S01]  /*1bc0*/  LOP3.LUT R69, R5, 0x8, RZ, 0xfc, !PT ;  /* 0x0000000805457812 */ /* 0x000fe200078efcff */
[----:B------:R-:W-:Y:S01]  /*1bd0*/  @!P1 IMAD.IADD R21, R21, 0x1, -R3 ;  /* 0x0000000115159824 */ /* 0x000fe200078e0a03 */
[C---:B------:R-:W-:Y:S01]  /*1be0*/  ISETP.GT.U32.AND P1, PT, R3.reuse, R23, PT ;  /* 0x000000170300720c */ /* 0x040fe20003f24070 */
[C---:B------:R-:W-:Y:S01]  /*1bf0*/  IMAD R24, R3.reuse, R24, R27 ;  /* 0x0000001803187224 */ /* 0x040fe200078e021b */
[----:B------:R-:W-:Y:S01]  /*1c00*/  IABS R70, R66 ;  /* 0x0000004200467213 */ /* 0x000fe20000000000 */
[----:B------:R-:W-:Y:S01]  /*1c10*/  IMAD.MOV R25, RZ, RZ, -R25 ;  /* 0x000000ffff197224 */ /* 0x000fe200078e0a19 */
[----:B------:R-:W-:Y:S01]  /*1c20*/  IABS R72, R69 ;  /* 0x0000004500487213 */ /* 0x000fe20000000000 */
[----:B------:R-:W-:Y:S01]  /*1c30*/  @!P6 IMAD.MOV R21, RZ, RZ, -R21 ;  /* 0x000000ffff15e224 */ /* 0x000fe200078e0a15 */
[C---:B------:R-:W-:Y:S01]  /*1c40*/  ISETP.GT.U32.AND P6, PT, R3.reuse, R24, PT ;  /* 0x000000180300720c */ /* 0x040fe20003fc4070 */
[----:B------:R-:W-:Y:S01]  /*1c50*/  IMAD R25, R3, R25, R28 ;  /* 0x0000001903197224 */ /* 0x000fe200078e021c */
[C---:B------:R-:W-:Y:S01]  /*1c60*/  LOP3.LUT R89, R5.reuse, 0x4, RZ, 0xfc, !PT ;  /* 0x0000000405597812 */ /* 0x040fe200078efcff */
[----:B------:R-:W-:Y:S01]  /*1c70*/  @!P3 IMAD.IADD R22, R22, 0x1, -R3 ;  /* 0x000000011616b824 */ /* 0x000fe200078e0a03 */
[----:B------:R-:W-:Y:S01]  /*1c80*/  LOP3.LUT R90, R5, 0x2, RZ, 0xfc, !PT ;  /* 0x00000002055a7812 */ /* 0x000fe200078efcff */
[----:B------:R-:W-:Y:S01]  /*1c90*/  IMAD.HI.U32 R27, R6, R30, RZ ;  /* 0x0000001e061b7227 */ /* 0x000fe200078e00ff */
[----:B------:R-:W-:-:S02]  /*1ca0*/  ISETP.GT.U32.AND P3, PT, R3, R25, PT ;  /* 0x000000190300720c */ /* 0x000fc40003f64070 */
[----:B------:R-:W-:Y:S01]  /*1cb0*/  IABS R76, R89 ;  /* 0x00000059004c7213 */ /* 0x000fe20000000000 */
[--C-:B------:R-:W-:Y:S01]  /*1cc0*/  @!P1 IMAD.IADD R23, R23, 0x1, -R3.reuse ;  /* 0x0000000117179824 */ /* 0x100fe200078e0a03 */
[----:B------:R-:W-:Y:S01]  /*1cd0*/  IABS R78, R90 ;  /* 0x0000005a004e7213 */ /* 0x000fe20000000000 */
[----:B------:R-:W-:Y:S01]  /*1ce0*/  IMAD.HI.U32 R26, R6, R29, RZ ;  /* 0x0000001d061a7227 */ /* 0x000fe200078e00ff */
[----:B------:R-:W-:Y:S02]  /*1cf0*/  LOP3.LUT R88, R5, 0x6, RZ, 0xfc, !PT ;  /* 0x0000000605587812 */ /* 0x000fe400078efcff */
[----:B------:R-:W-:Y:S01]  /*1d00*/  ISETP.GT.U32.AND P1, PT, R3, R23, PT ;  /* 0x000000170300720c */ /* 0x000fe20003f24070 */
[----:B------:R-:W-:Y:S01]  /*1d10*/  @!P6 IMAD.IADD R24, R24, 0x1, -R3 ;  /* 0x000000011818e824 */ /* 0x000fe200078e0a03 */
[----:B------:R-:W-:Y:S01]  /*1d20*/  IABS R74, R88 ;  /* 0x00000058004a7213 */ /* 0x000fe20000000000 */
[----:B------:R-:W-:Y:S01]  /*1d30*/  IMAD.MOV R27, RZ, RZ, -R27 ;  /* 0x000000ffff1b7224 */ /* 0x000fe200078e0a1b */
[----:B------:R-:W-:Y:S01]  /*1d40*/  IABS R75, R5 ;  /* 0x00000005004b7213 */ /* 0x000fe20000000000 */
[----:B------:R-:W-:-:S02]  /*1d50*/  IMAD.MOV R26, RZ, RZ, -R26 ;  /* 0x000000ffff1a7224 */ /* 0x000fc400078e0a1a */
[----:B------:R-:W-:Y:S01]  /*1d60*/  @!P3 IMAD.IADD R25, R25, 0x1, -R3 ;  /* 0x000000011919b824 */ /* 0x000fe200078e0a03 */
[----:B------:R-:W-:Y:S01]  /*1d70*/  ISETP.GT.U32.AND P3, PT, R3, R24, PT ;  /* 0x000000180300720c */ /* 0x000fe20003f64070 */
[----:B------:R-:W-:-:S04]  /*1d80*/  IMAD.HI.U32 R28, R6, R31, RZ ;  /* 0x0000001f061c7227 */ /* 0x000fc800078e00ff */
[C---:B------:R-:W-:Y:S02]  /*1d90*/  IMAD R27, R3.reuse, R27, R30 ;  /* 0x0000001b031b7224 */ /* 0x040fe400078e021e */
[C---:B------:R-:W-:Y:S02]  /*1da0*/  IMAD R26, R3.reuse, R26, R29 ;  /* 0x0000001a031a7224 */ /* 0x040fe400078e021d */
[----:B------:R-:W-:Y:S01]  /*1db0*/  IMAD.MOV R28, RZ, RZ, -R28 ;  /* 0x000000ffff1c7224 */ /* 0x000fe200078e0a1c */
[----:B------:R-:W-:Y:S01]  /*1dc0*/  ISETP.GT.U32.AND P6, PT, R3, R27, PT ;  /* 0x0000001b0300720c */ /* 0x000fe20003fc4070 */
[----:B------:R-:W-:Y:S01]  /*1dd0*/  @!P1 IMAD.IADD R23, R23, 0x1, -R3 ;  /* 0x0000000117179824 */ /* 0x000fe200078e0a03 */
[C---:B------:R-:W-:Y:S01]  /*1de0*/  ISETP.GT.U32.AND P1, PT, R3.reuse, R26, PT ;  /* 0x0000001a0300720c */ /* 0x040fe20003f24070 */
[----:B------:R-:W-:Y:S01]  /*1df0*/  IMAD R28, R3, R28, R31 ;  /* 0x0000001c031c7224 */ /* 0x000fe200078e021f */
[----:B------:R-:W-:Y:S01]  /*1e00*/  IABS R31, R39 ;  /* 0x00000027001f7213 */ /* 0x000fe20000000000 */
[----:B------:R-:W-:-:S02]  /*1e10*/  @!P3 IMAD.IADD R24, R24, 0x1, -R3 ;  /* 0x000000011818b824 */ /* 0x000fc400078e0a03 */
[----:B------:R-:W-:Y:S01]  /*1e20*/  IMAD.HI.U32 R29, R6, R32, RZ ;  /* 0x00000020061d7227 */ /* 0x000fe200078e00ff */
[----:B------:R-:W-:-:S03]  /*1e30*/  ISETP.GT.U32.AND P3, PT, R3, R28, PT ;  /* 0x0000001c0300720c */ /* 0x000fc60003f64070 */
[----:B------:R-:W-:Y:S02]  /*1e40*/  IMAD.MOV R29, RZ, RZ, -R29 ;  /* 0x000000ffff1d7224 */ /* 0x000fe400078e0a1d */
[--C-:B------:R-:W-:Y:S02]  /*1e50*/  @!P6 IMAD.IADD R27, R27, 0x1, -R3.reuse ;  /* 0x000000011b1be824 */ /* 0x100fe400078e0a03 */
[----:B------:R-:W-:Y:S01]  /*1e60*/  @!P1 IMAD.IADD R26, R26, 0x1, -R3 ;  /* 0x000000011a1a9824 */ /* 0x000fe200078e0a03 */
[C---:B------:R-:W-:Y:S01]  /*1e70*/  ISETP.GT.U32.AND P1, PT, R3.reuse, R25, PT ;  /* 0x000000190300720c */ /* 0x040fe20003f24070 */
[----:B------:R-:W-:Y:S01]  /*1e80*/  @!P2 IMAD.MOV R22, RZ, RZ, -R22 ;  /* 0x000000ffff16a224 */ /* 0x000fe200078e0a16 */
[C---:B------:R-:W-:Y:S01]  /*1e90*/  ISETP.GT.U32.AND P6, PT, R3.reuse, R27, PT ;  /* 0x0000001b0300720c */ /* 0x040fe20003fc4070 */
[----:B------:R-:W-:Y:S01]  /*1ea0*/  IMAD.HI.U32 R30, R6, R31, RZ ;  /* 0x0000001f061e7227 */ /* 0x000fe200078e00ff */
[----:B------:R-:W-:-:S03]  /*1eb0*/  ISETP.GT.U32.AND P2, PT, R3, R26, PT ;  /* 0x0000001a0300720c */ /* 0x000fc60003f44070 */
[----:B------:R-:W-:Y:S01]  /*1ec0*/  @!P3 IMAD.IADD R28, R28, 0x1, -R3 ;  /* 0x000000011c1cb824 */ /* 0x000fe200078e0a03 */
[----:B------:R-:W-:Y:S01]  /*1ed0*/  ISETP.GE.AND P3, PT, R36, RZ, PT ;  /* 0x000000ff2400720c */ /* 0x000fe20003f66270 */
[----:B------:R-:W-:Y:S01]  /*1ee0*/  IMAD R29, R3, R29, R32 ;  /* 0x0000001d031d7224 */ /* 0x000fe200078e0220 */
[----:B------:R-:W-:Y:S01]  /*1ef0*/  IABS R36, R42 ;  /* 0x0000002a00247213 */ /* 0x000fe20000000000 */
[----:B------:R-:W-:-:S04]  /*1f00*/  IMAD.HI.U32 R32, R6, R35, RZ ;  /* 0x0000002306207227 */ /* 0x000fc800078e00ff */
[----:B------:R-:W-:Y:S02]  /*1f10*/  IMAD.MOV R30, RZ, RZ, -R30 ;  /* 0x000000ffff1e7224 */ /* 0x000fe400078e0a1e */
[----:B------:R-:W-:Y:S02]  /*1f20*/  IMAD.MOV R32, RZ, RZ, -R32 ;  /* 0x000000ffff207224 */ /* 0x000fe400078e0a20 */
[----:B------:R-:W-:Y:S02]  /*1f30*/  IMAD R30, R3, R30, R31 ;  /* 0x0000001e031e7224 */ /* 0x000fe400078e021f */
[----:B------:R-:W-:-:S04]  /*1f40*/  IMAD.HI.U32 R31, R6, R33, RZ ;  /* 0x00000021061f7227 */ /* 0x000fc800078e00ff */
[----:B------:R-:W-:Y:S01]  /*1f50*/  @!P6 IMAD.IADD R27, R27, 0x1, -R3 ;  /* 0x000000011b1be824 */ /* 0x000fe200078e0a03 */
[C---:B------:R-:W-:Y:S01]  /*1f60*/  ISETP.GT.U32.AND P6, PT, R3.reuse, R30, PT ;  /* 0x0000001e0300720c */ /* 0x040fe20003fc4070 */
[----:B------:R-:W-:Y:S01]  /*1f70*/  IMAD R32, R3, R32, R35 ;  /* 0x0000002003207224 */ /* 0x000fe200078e0223 */
[----:B------:R-:W-:Y:S01]  /*1f80*/  LOP3.LUT R35, R5, 0x40, RZ, 0xfc, !PT ;  /* 0x0000004005237812 */ /* 0x000fe200078efcff */
[--C-:B------:R-:W-:Y:S01]  /*1f90*/  @!P1 IMAD.IADD R25, R25, 0x1, -R3.reuse ;  /* 0x0000000119199824 */ /* 0x100fe200078e0a03 */
[C---:B------:R-:W-:Y:S01]  /*1fa0*/  ISETP.GT.U32.AND P1, PT, R3.reuse, R29, PT ;  /* 0x0000001d0300720c */ /* 0x040fe20003f24070 */
[----:B------:R-:W-:Y:S01]  /*1fb0*/  @!P2 IMAD.IADD R26, R26, 0x1, -R3 ;  /* 0x000000011a1aa824 */ /* 0x000fe200078e0a03 */
[----:B------:R-:W-:Y:S01]  /*1fc0*/  ISETP.GE.AND P2, PT, R34, RZ, PT ;  /* 0x000000ff2200720c */ /* 0x000fe20003f46270 */
[----:B------:R-:W-:Y:S02]  /*1fd0*/  IMAD.MOV R34, RZ, RZ, -R31 ;  /* 0x000000ffff227224 */ /* 0x000fe400078e0a1f */
[----:B------:R-:W-:Y:S01]  /*1fe0*/  @!P3 IMAD.MOV R27, RZ, RZ, -R27 ;  /* 0x000000ffff1bb224 */ /* 0x000fe200078e0a1b */
[C---:B------:R-:W-:Y:S01]  /*1ff0*/  ISETP.GT.U32.AND P3, PT, R3.reuse, R32, PT ;  /* 0x000000200300720c */ /* 0x040fe20003f64070 */
[----:B------:R-:W-:-:S02]  /*2000*/  IMAD R31, R3, R34, R33 ;  /* 0x00000022031f7224 */ /* 0x000fc400078e0221 */
[----:B------:R-:W-:Y:S01]  /*2010*/  @!P5 IMAD.MOV R23, RZ, RZ, -R23 ;  /* 0x000000ffff17d224 */ /* 0x000fe200078e0a17 */
[C---:B------:R-:W-:Y:S01]  /*2020*/  ISETP.GT.U32.AND P5, PT, R3.reuse, R28, PT ;  /* 0x0000001c0300720c */ /* 0x040fe20003fa4070 */
[----:B------:R-:W-:Y:S01]  /*2030*/  @!P0 IMAD.MOV R25, RZ, RZ, -R25 ;  /* 0x000000ffff198224 */ /* 0x000fe200078e0a19 */
[----:B------:R-:W-:Y:S01]  /*2040*/  ISETP.GT.U32.AND P0, PT, R3, R31, PT ;  /* 0x0000001f0300720c */ /* 0x000fe20003f04070 */
[--C-:B------:R-:W-:Y:S01]  /*2050*/  @!P1 IMAD.IADD R29, R29, 0x1, -R3.reuse ;  /* 0x000000011d1d9824 */ /* 0x100fe200078e0a03 */
[----:B------:R-:W-:Y:S01]  /*2060*/  ISETP.GE.AND P1, PT, R37, RZ, PT ;  /* 0x000000ff2500720c */ /* 0x000fe20003f26270 */
[----:B------:R-:W-:Y:S01]  /*2070*/  IMAD.MOV.U32 R34, RZ, RZ, R36 ;  /* 0x000000ffff227224 */ /* 0x000fe200078e0024 */
[----:B------:R-:W-:Y:S01]  /*2080*/  LOP3.LUT R36, R5, 0x3c, RZ, 0xfc, !PT ;  /* 0x0000003c05247812 */ /* 0x000fe200078efcff */
[--C-:B------:R-:W-:Y:S01]  /*2090*/  @!P6 IMAD.IADD R30, R30, 0x1, -R3.reuse ;  /* 0x000000011e1ee824 */ /* 0x100fe200078e0a03 */
[----:B------:R-:W-:Y:S01]  /*20a0*/  ISETP.GT.U32.AND P6, PT, R3, R29, PT ;  /* 0x0000001d0300720c */ /* 0x000fe20003fc4070 */
[----:B------:R-:W-:-:S02]  /*20b0*/  @!P3 IMAD.IADD R32, R32, 0x1, -R3 ;  /* 0x000000012020b824 */ /* 0x000fc400078e0a03 */
[----:B------:R-:W-:-:S03]  /*20c0*/  IMAD.HI.U32 R33, R6, R34, RZ ;  /* 0x0000002206217227 */ /* 0x000fc600078e00ff */
[C---:B------:R-:W-:Y:S01]  /*20d0*/  ISETP.GT.U32.AND P3, PT, R3.reuse, R32, PT ;  /* 0x000000200300720c */ /* 0x040fe20003f64070 */
[----:B------:R-:W-:Y:S01]  /*20e0*/  @!P4 IMAD.MOV R24, RZ, RZ, -R24 ;  /* 0x000000ffff18c224 */ /* 0x000fe200078e0a18 */
[----:B------:R-:W-:Y:S01]  /*20f0*/  ISETP.GT.U32.AND P4, PT, R3, R30, PT ;  /* 0x0000001e0300720c */ /* 0x000fe20003f84070 */
[----:B------:R-:W-:Y:S01]  /*2100*/  @!P2 IMAD.MOV R26, RZ, RZ, -R26 ;  /* 0x000000ffff1aa224 */ /* 0x000fe200078e0a1a */
[----:B------:R-:W-:Y:S01]  /*2110*/  ISETP.GE.AND P2, PT, R38, RZ, PT ;  /* 0x000000ff2600720c */ /* 0x000fe20003f46270 */
[--C-:B------:R-:W-:Y:S01]  /*2120*/  @!P5 IMAD.IADD R28, R28, 0x1, -R3.reuse ;  /* 0x000000011c1cd824 */ /* 0x100fe200078e0a03 */
[----:B------:R-:W-:Y:S01]  /*2130*/  ISETP.GE.AND P5, PT, R39, RZ, PT ;  /* 0x000000ff2700720c */ /* 0x000fe20003fa6270 */
[----:B------:R-:W-:Y:S01]  /*2140*/  @!P0 IMAD.IADD R31, R31, 0x1, -R3 ;  /* 0x000000011f1f8824 */ /* 0x000fe200078e0a03 */
[----:B------:R-:W-:Y:S01]  /*2150*/  IABS R38, R35 ;  /* 0x0000002300267213 */ /* 0x000fe20000000000 */
[----:B------:R-:W-:Y:S01]  /*2160*/  IMAD.MOV R33, RZ, RZ, -R33 ;  /* 0x000000ffff217224 */ /* 0x000fe200078e0a21 */
[----:B------:R-:W-:Y:S01]  /*2170*/  ISETP.GE.AND P0, PT, R42, RZ, PT ;  /* 0x000000ff2a00720c */ /* 0x000fe20003f06270 */
[----:B------:R-:W-:Y:S01]  /*2180*/  @!P1 IMAD.MOV R28, RZ, RZ, -R28 ;  /* 0x000000ffff1c9224 */ /* 0x000fe200078e0a1c */
[C---:B------:R-:W-:Y:S01]  /*2190*/  ISETP.GT.U32.AND P1, PT, R3.reuse, R31, PT ;  /* 0x0000001f0300720c */ /* 0x040fe20003f24070 */
[----:B------:R-:W-:Y:S01]  /*21a0*/  IMAD R33, R3, R33, R34 ;  /* 0x0000002103217224 */ /* 0x000fe200078e0222 */
[----:B------:R-:W-:Y:S01]  /*21b0*/  LOP3.LUT R34, R5, 0x42, RZ, 0xfc, !PT ;  /* 0x0000004205227812 */ /* 0x000fe200078efcff */
[--C-:B------:R-:W-:Y:S01]  /*21c0*/  @!P6 IMAD.IADD R29, R29, 0x1, -R3.reuse ;  /* 0x000000011d1de824 */ /* 0x100fe200078e0a03 */
[----:B------:R-:W-:Y:S01]  /*21d0*/  ISETP.GE.AND P6, PT, R40, RZ, PT ;  /* 0x000000ff2800720c */ /* 0x000fe20003fc6270 */
[--C-:B------:R-:W-:Y:S01]  /*21e0*/  @!P3 IMAD.IADD R32, R32, 0x1, -R3.reuse ;  /* 0x000000012020b824 */ /* 0x100fe200078e0a03 */
[----:B------:R-:W-:Y:S01]  /*21f0*/  IABS R37, R34 ;  /* 0x0000002200257213 */ /* 0x000fe20000000000 */
[----:B------:R-:W-:Y:S01]  /*2200*/  @!P4 IMAD.IADD R30, R30, 0x1, -R3 ;  /* 0x000000011e1ec824 */ /* 0x000fe200078e0a03 */
[----:B------:R-:W-:Y:S01]  /*2210*/  ISETP.GT.U32.AND P3, PT, R3, R33, PT ;  /* 0x000000210300720c */ /* 0x000fe20003f64070 */
[----:B------:R-:W-:Y:S01]  /*2220*/  @!P2 IMAD.MOV R29, RZ, RZ, -R29 ;  /* 0x000000ffff1da224 */ /* 0x000fe200078e0a1d */
[----:B------:R-:W-:Y:S01]  /*2230*/  ISETP.GE.AND P2, PT, R34, RZ, PT ;  /* 0x000000ff2200720c */ /* 0x000fe20003f46270 */
[----:B------:R-:W-:Y:S01]  /*2240*/  IMAD.HI.U32 R34, R6, R37, RZ ;  /* 0x0000002506227227 */ /* 0x000fe200078e00ff */
[----:B------:R-:W-:-:S02]  /*2250*/  IABS R40, R36 ;  /* 0x0000002400287213 */ /* 0x000fc40000000000 */
[----:B------:R-:W-:Y:S01]  /*2260*/  ISETP.GE.AND P4, PT, R41, RZ, PT ;  /* 0x000000ff2900720c */ /* 0x000fe20003f86270 */
[----:B------:R-:W-:Y:S01]  /*2270*/  @!P5 IMAD.MOV R30, RZ, RZ, -R30 ;  /* 0x000000ffff1ed224 */ /* 0x000fe200078e0a1e */
[----:B------:R-:W-:Y:S01]  /*2280*/  ISETP.GE.AND P5, PT, R35, RZ, PT ;  /* 0x000000ff2300720c */ /* 0x000fe20003fa6270 */
[----:B------:R-:W-:Y:S01]  /*2290*/  @!P1 IMAD.IADD R31, R31, 0x1, -R3 ;  /* 0x000000011f1f9824 */ /* 0x000fe200078e0a03 */
[----:B------:R-:W-:Y:S01]  /*22a0*/  ISETP.GE.AND P1, PT, R36, RZ, PT ;  /* 0x000000ff2400720c */ /* 0x000fe20003f26270 */
[----:B------:R-:W-:Y:S01]  /*22b0*/  IMAD.HI.U32 R35, R6, R38, RZ ;  /* 0x0000002606237227 */ /* 0x000fe200078e00ff */
[----:B------:R-:W-:Y:S02]  /*22c0*/  IABS R41, R43 ;  /* 0x0000002b00297213 */ /* 0x000fe40000000000 */
[----:B------:R-:W-:Y:S01]  /*22d0*/  IABS R42, R48 ;  /* 0x00000030002a7213 */ /* 0x000fe20000000000 */
[----:B------:R-:W-:Y:S02]  /*22e0*/  IMAD.MOV R36, RZ, RZ, -R34 ;  /* 0x000000ffff247224 */ /* 0x000fe400078e0a22 */
[----:B------:R-:W-:-:S02]  /*22f0*/  IMAD.MOV R39, RZ, RZ, -R35 ;  /* 0x000000ffff277224 */ /* 0x000fc400078e0a23 */
[----:B------:R-:W-:Y:S01]  /*2300*/  IMAD R35, R3, R36, R37 ;  /* 0x0000002403237224 */ /* 0x000fe200078e0225 */
[----:B------:R-:W-:Y:S01]  /*2310*/  IABS R37, R45 ;  /* 0x0000002d00257213 */ /* 0x000fe20000000000 */
[----:B------:R-:W-:Y:S02]  /*2320*/  @!P3 IMAD.IADD R33, R33, 0x1, -R3 ;  /* 0x000000012121b824 */ /* 0x000fe400078e0a03 */
[----:B------:R-:W-:-:S03]  /*2330*/  IMAD.HI.U32 R34, R6, R40, RZ ;  /* 0x0000002806227227 */ /* 0x000fc600078e00ff */
[C---:B------:R-:W-:Y:S01]  /*2340*/  ISETP.GT.U32.AND P3, PT, R3.reuse, R33, PT ;  /* 0x000000210300720c */ /* 0x040fe20003f64070 */
[C---:B------:R-:W-:Y:S02]  /*2350*/  IMAD R36, R3.reuse, R39, R38 ;  /* 0x0000002703247224 */ /* 0x040fe400078e0226 */
[----:B------:R-:W-:Y:S01]  /*2360*/  @!P6 IMAD.MOV R31, RZ, RZ, -R31 ;  /* 0x000000ffff1fe224 */ /* 0x000fe200078e0a1f */
[----:B------:R-:W-:Y:S01]  /*2370*/  ISETP.GT.U32.AND P6, PT, R3, R35, PT ;  /* 0x000000230300720c */ /* 0x000fe20003fc4070 */
[----:B------:R-:W-:Y:S02]  /*2380*/  IMAD.MOV R34, RZ, RZ, -R34 ;  /* 0x000000ffff227224 */ /* 0x000fe400078e0a22 */
[----:B------:R-:W-:Y:S02]  /*2390*/  IMAD.MOV.U32 R39, RZ, RZ, R37 ;  /* 0x000000ffff277224 */ /* 0x000fe400078e0025 */
[----:B------:R-:W-:-:S04]  /*23a0*/  IMAD.HI.U32 R37, R6, R41, RZ ;  /* 0x0000002906257227 */ /* 0x000fc800078e00ff */
[C---:B------:R-:W-:Y:S02]  /*23b0*/  IMAD R34, R3.reuse, R34, R40 ;  /* 0x0000002203227224 */ /* 0x040fe400078e0228 */
[----:B------:R-:W-:Y:S02]  /*23c0*/  IMAD.MOV R40, RZ, RZ, -R37 ;  /* 0x000000ffff287224 */ /* 0x000fe400078e0a25 */
[----:B------:R-:W-:Y:S01]  /*23d0*/  @!P4 IMAD.MOV R32, RZ, RZ, -R32 ;  /* 0x000000ffff20c224 */ /* 0x000fe200078e0a20 */
[C---:B------:R-:W-:Y:S01]  /*23e0*/  ISETP.GT.U32.AND P4, PT, R3.reuse, R36, PT ;  /* 0x000000240300720c */ /* 0x040fe20003f84070 */
[----:B------:R-:W-:Y:S01]  /*23f0*/  IMAD R37, R3, R40, R41 ;  /* 0x0000002803257224 */ /* 0x000fe200078e0229 */
[----:B------:R-:W-:Y:S01]  /*2400*/  IABS R40, R46 ;  /* 0x0000002e00287213 */ /* 0x000fe20000000000 */
[--C-:B------:R-:W-:Y:S01]  /*2410*/  @!P3 IMAD.IADD R33, R33, 0x1, -R3.reuse ;  /* 0x000000012121b824 */ /* 0x100fe200078e0a03 */
[----:B------:R-:W-:Y:S01]  /*2420*/  ISETP.GT.U32.AND P3, PT, R3, R34, PT ;  /* 0x000000220300720c */ /* 0x000fe20003f64070 */
[----:B------:R-:W-:Y:S01]  /*2430*/  @!P6 IMAD.IADD R35, R35, 0x1, -R3 ;  /* 0x000000012323e824 */ /* 0x000fe200078e0a03 */
[----:B------:R-:W-:Y:S01]  /*2440*/  ISETP.GT.U32.AND P6, PT, R3, R37, PT ;  /* 0x000000250300720c */ /* 0x000fe20003fc4070 */
[----:B------:R-:W-:Y:S01]  /*2450*/  IMAD.HI.U32 R38, R6, R39, RZ ;  /* 0x0000002706267227 */ /* 0x000fe200078e00ff */
[----:B------:R-:W-:-:S03]  /*2460*/  IABS R41, R47 ;  /* 0x0000002f00297213 */ /* 0x000fc60000000000 */
[----:B------:R-:W-:Y:S02]  /*2470*/  IMAD.MOV R38, RZ, RZ, -R38 ;  /* 0x000000ffff267224 */ /* 0x000fe400078e0a26 */
[----:B------:R-:W-:Y:S01]  /*2480*/  @!P4 IMAD.IADD R36, R36, 0x1, -R3 ;  /* 0x000000012424c824 */ /* 0x000fe200078e0a03 */
[C---:B------:R-:W-:Y:S01]  /*2490*/  ISETP.GT.U32.AND P4, PT, R3.reuse, R35, PT ;  /* 0x000000230300720c */ /* 0x040fe20003f84070 */
[----:B------:R-:W-:Y:S02]  /*24a0*/  IMAD R38, R3, R38, R39 ;  /* 0x0000002603267224 */ /* 0x000fe400078e0227 */
[----:B------:R-:W-:-:S04]  /*24b0*/  IMAD.HI.U32 R39, R6, R40, RZ ;  /* 0x0000002806277227 */ /* 0x000fc800078e00ff */
[--C-:B------:R-:W-:Y:S01]  /*24c0*/  @!P3 IMAD.IADD R34, R34, 0x1, -R3.reuse ;  /* 0x000000012222b824 */ /* 0x100fe200078e0a03 */
[----:B------:R-:W-:Y:S01]  /*24d0*/  ISETP.GT.U32.AND P3, PT, R3, R36, PT ;  /* 0x000000240300720c */ /* 0x000fe20003f64070 */
[----:B------:R-:W-:Y:S02]  /*24e0*/  @!P6 IMAD.IADD R37, R37, 0x1, -R3 ;  /* 0x000000012525e824 */ /* 0x000fe400078e0a03 */
[----:B------:R-:W-:Y:S02]  /*24f0*/  IMAD.MOV R39, RZ, RZ, -R39 ;  /* 0x000000ffff277224 */ /* 0x000fe400078e0a27 */
[----:B------:R-:W-:Y:S01]  /*2500*/  @!P0 IMAD.MOV R33, RZ, RZ, -R33 ;  /* 0x000000ffff218224 */ /* 0x000fe200078e0a21 */
[C---:B------:R-:W-:Y:S01]  /*2510*/  ISETP.GT.U32.AND P6, PT, R3.reuse, R37, PT ;  /* 0x000000250300720c */ /* 0x040fe20003fc4070 */
[C---:B------:R-:W-:Y:S01]  /*2520*/  IMAD R39, R3.reuse, R39, R40 ;  /* 0x0000002703277224 */ /* 0x040fe200078e0228 */
[----:B------:R-:W-:Y:S01]  /*2530*/  ISETP.GT.U32.AND P0, PT, R3, R34, PT ;  /* 0x000000220300720c */ /* 0x000fe20003f04070 */
[----:B------:R-:W-:-:S04]  /*2540*/  IMAD.HI.U32 R40, R6, R41, RZ ;  /* 0x0000002906287227 */ /* 0x000fc800078e00ff */
[----:B------:R-:W-:Y:S02]  /*2550*/  IMAD.MOV R40, RZ, RZ, -R40 ;  /* 0x000000ffff287224 */ /* 0x000fe400078e0a28 */
[----:B------:R-:W-:Y:S01]  /*2560*/  @!P3 IMAD.IADD R36, R36, 0x1, -R3 ;  /* 0x000000012424b824 */ /* 0x000fe200078e0a03 */
[C---:B------:R-:W-:Y:S01]  /*2570*/  ISETP.GT.U32.AND P3, PT, R3.reuse, R39, PT ;  /* 0x000000270300720c */ /* 0x040fe20003f64070 */
[----:B------:R-:W-:Y:S02]  /*2580*/  IMAD R40, R3, R40, R41 ;  /* 0x0000002803287224 */ /* 0x000fe400078e0229 */
[----:B------:R-:W-:Y:S02]  /*2590*/  @!P6 IMAD.IADD R37, R37, 0x1, -R3 ;  /* 0x000000012525e824 */ /* 0x000fe400078e0a03 */
[----:B------:R-:W-:Y:S01]  /*25a0*/  IMAD.HI.U32 R41, R6, R42, RZ ;  /* 0x0000002a06297227 */ /* 0x000fe200078e00ff */
[----:B------:R-:W-:-:S03]  /*25b0*/  ISETP.GT.U32.AND P6, PT, R3, R40, PT ;  /* 0x000000280300720c */ /* 0x000fc60003fc4070 */
[----:B------:R-:W-:Y:S02]  /*25c0*/  IMAD.MOV R41, RZ, RZ, -R41 ;  /* 0x000000ffff297224 */ /* 0x000fe400078e0a29 */
[--C-:B------:R-:W-:Y:S01]  /*25d0*/  @!P4 IMAD.IADD R35, R35, 0x1, -R3.reuse ;  /* 0x000000012323c824 */ /* 0x100fe200078e0a03 */
[----:B------:R-:W-:Y:S01]  /*25e0*/  ISETP.GT.U32.AND P4, PT, R3, R38, PT ;  /* 0x000000260300720c */ /* 0x000fe20003f84070 */
[----:B------:R-:W-:Y:S01]  /*25f0*/  @!P3 IMAD.IADD R39, R39, 0x1, -R3 ;  /* 0x000000012727b824 */ /* 0x000fe200078e0a03 */
[----:B------:R-:W-:Y:S01]  /*2600*/  ISETP.GE.AND P3, PT, R46, RZ, PT ;  /* 0x000000ff2e00720c */ /* 0x000fe20003f66270 */
[----:B------:R-:W-:Y:S01]  /*2610*/  IMAD R42, R3, R41, R42 ;  /* 0x00000029032a7224 */ /* 0x000fe200078e022a */
[----:B------:R-:W-:Y:S01]  /*2620*/  LOP3.LUT R46, R5, 0x26, RZ, 0xfc, !PT ;  /* 0x00000026052e7812 */ /* 0x000fe200078efcff */
[----:B------:R-:W-:-:S04]  /*2630*/  IMAD.HI.U32 R41, R6, R44, RZ ;  /* 0x0000002c06297227 */ /* 0x000fc800078e00ff */
[----:B------:R-:W-:Y:S01]  /*2640*/  @!P6 IMAD.IADD R40, R40, 0x1, -R3 ;  /* 0x000000012828e824 */ /* 0x000fe200078e0a03 */
[----:B------:R-:W-:Y:S01]  /*2650*/  ISETP.GT.U32.AND P6, PT, R3, R39, PT ;  /* 0x000000270300720c */ /* 0x000fe20003fc4070 */
[----:B------:R-:W-:Y:S02]  /*2660*/  IMAD.MOV R41, RZ, RZ, -R41 ;  /* 0x000000ffff297224 */ /* 0x000fe400078e0a29 */
[--C-:B------:R-:W-:Y:S01]  /*2670*/  @!P0 IMAD.IADD R34, R34, 0x1, -R3.reuse ;  /* 0x0000000122228824 */ /* 0x100fe200078e0a03 */
[----:B------:R-:W-:Y:S01]  /*2680*/  ISETP.GE.AND P0, PT, R43, RZ, PT ;  /* 0x000000ff2b00720c */ /* 0x000fe20003f06270 */
[C---:B------:R-:W-:Y:S02]  /*2690*/  IMAD R41, R3.reuse, R41, R44 ;  /* 0x0000002903297224 */ /* 0x040fe400078e022c */
[----:B------:R-:W-:Y:S01]  /*26a0*/  @!P1 IMAD.MOV R34, RZ, RZ, -R34 ;  /* 0x000000ffff229224 */ /* 0x000fe200078e0a22 */
[----:B------:R-:W-:Y:S01]  /*26b0*/  ISETP.GT.U32.AND P1, PT, R3, R42, PT ;  /* 0x0000002a0300720c */ /* 0x000fe20003f24070 */
[----:B------:R-:W-:Y:S01]  /*26c0*/  @!P4 IMAD.IADD R38, R38, 0x1, -R3 ;  /* 0x000000012626c824 */ /* 0x000fe200078e0a03 */
[----:B------:R-:W-:Y:S01]  /*26d0*/  ISETP.GE.AND P4, PT, R45, RZ, PT ;  /* 0x000000ff2d00720c */ /* 0x000fe20003f86270 */
[----:B------:R-:W-:Y:S01]  /*26e0*/  @!P2 IMAD.MOV R35, RZ, RZ, -R35 ;  /* 0x000000ffff23a224 */ /* 0x000fe200078e0a23 */
[----:B------:R-:W-:Y:S01]  /*26f0*/  IABS R45, R51 ;  /* 0x00000033002d7213 */ /* 0x000fe20000000000 */
[----:B------:R-:W-:Y:S01]  /*2700*/  @!P6 IMAD.IADD R39, R39, 0x1, -R3 ;  /* 0x000000012727e824 */ /* 0x000fe200078e0a03 */
[C---:B------:R-:W-:Y:S01]  /*2710*/  ISETP.GT.U32.AND P6, PT, R3.reuse, R41, PT ;  /* 0x000000290300720c */ /* 0x040fe20003fc4070 */
[----:B------:R-:W-:Y:S01]  /*2720*/  @!P5 IMAD.MOV R36, RZ, RZ, -R36 ;  /* 0x000000ffff24d224 */ /* 0x000fe200078e0a24 */
[C---:B------:R-:W-:Y:S01]  /*2730*/  ISETP.GT.U32.AND P2, PT, R3.reuse, R38, PT ;  /* 0x000000260300720c */ /* 0x040fe20003f44070 */
[----:B------:R-:W-:Y:S01]  /*2740*/  IMAD.HI.U32 R43, R6, R45, RZ ;  /* 0x0000002d062b7227 */ /* 0x000fe200078e00ff */
[----:B------:R-:W-:-:S03]  /*2750*/  ISETP.GT.U32.AND P5, PT, R3, R40, PT ;  /* 0x000000280300720c */ /* 0x000fc60003fa4070 */
[----:B------:R-:W-:Y:S02]  /*2760*/  IMAD.MOV R44, RZ, RZ, -R43 ;  /* 0x000000ffff2c7224 */ /* 0x000fe400078e0a2b */
[----:B------:R-:W-:Y:S02]  /*2770*/  @!P1 IMAD.IADD R42, R42, 0x1, -R3 ;  /* 0x000000012a2a9824 */ /* 0x000fe400078e0a03 */
[----:B------:R-:W-:Y:S01]  /*2780*/  @!P0 IMAD.MOV R37, RZ, RZ, -R37 ;  /* 0x000000ffff258224 */ /* 0x000fe200078e0a25 */
[----:B------:R-:W-:Y:S01]  /*2790*/  ISETP.GE.AND P0, PT, R47, RZ, PT ;  /* 0x000000ff2f00720c */ /* 0x000fe20003f06270 */
[----:B------:R-:W-:Y:S01]  /*27a0*/  @!P6 IMAD.IADD R41, R41, 0x1, -R3 ;  /* 0x000000012929e824 */ /* 0x000fe200078e0a03 */
[C---:B------:R-:W-:Y:S01]  /*27b0*/  ISETP.GT.U32.AND P1, PT, R3.reuse, R42, PT ;  /* 0x0000002a0300720c */ /* 0x040fe20003f24070 */
[----:B------:R-:W-:Y:S01]  /*27c0*/  IMAD R43, R3, R44, R45 ;  /* 0x0000002c032b7224 */ /* 0x000fe200078e022d */
[----:B------:R-:W-:Y:S01]  /*27d0*/  LOP3.LUT R44, R5, 0x2a, RZ, 0xfc, !PT ;  /* 0x0000002a052c7812 */ /* 0x000fe200078efcff */
[--C-:B------:R-:W-:Y:S01]  /*27e0*/  @!P2 IMAD.IADD R38, R38, 0x1, -R3.reuse ;  /* 0x000000012626a824 */ /* 0x100fe200078e0a03 */
[----:B------:R-:W-:Y:S01]  /*27f0*/  ISETP.GT.U32.AND P6, PT, R3, R41, PT ;  /* 0x000000290300720c */ /* 0x000fe20003fc4070 */
[----:B------:R-:W-:Y:S01]  /*2800*/  @!P5 IMAD.IADD R40, R40, 0x1, -R3 ;  /* 0x000000012828d824 */ /* 0x000fe200078e0a03 */
[----:B------:R-:W-:Y:S01]  /*2810*/  LOP3.LUT R45, R5, 0x28, RZ, 0xfc, !PT ;  /* 0x00000028052d7812 */ /* 0x000fe200078efcff */
[----:B------:R-:W-:Y:S01]  /*2820*/  @!P3 IMAD.MOV R39, RZ, RZ, -R39 ;  /* 0x000000ffff27b224 */ /* 0x000fe200078e0a27 */
[----:B------:R-:W-:Y:S01]  /*2830*/  IABS R47, R44 ;  /* 0x0000002c002f7213 */ /* 0x000fe20000000000 */
[----:B------:R-:W-:Y:S01]  /*2840*/  @!P4 IMAD.MOV R38, RZ, RZ, -R38 ;  /* 0x000000ffff26c224 */ /* 0x000fe200078e0a26 */
[----:B------:R-:W-:Y:S01]  /*2850*/  ISETP.GE.AND P2, PT, R48, RZ, PT ;  /* 0x000000ff3000720c */ /* 0x000fe20003f46270 */
[----:B------:R-:W-:Y:S01]  /*2860*/  @!P0 IMAD.MOV R40, RZ, RZ, -R40 ;  /* 0x000000ffff288224 */ /* 0x000fe200078e0a28 */
[----:B------:R-:W-:Y:S01]  /*2870*/  ISETP.GE.AND P3, PT, R44, RZ, PT ;  /* 0x000000ff2c00720c */ /* 0x000fe20003f66270 */
[----:B------:R-:W-:Y:S01]  /*2880*/  IMAD.HI.U32 R44, R6, R47, RZ ;  /* 0x0000002f062c7227 */ /* 0x000fe200078e00ff */
[----:B------:R-:W-:-:S02]  /*2890*/  IABS R48, R45 ;  /* 0x0000002d00307213 */ /* 0x000fc40000000000 */
[----:B------:R-:W-:Y:S01]  /*28a0*/  ISETP.GE.AND P5, PT, R50, RZ, PT ;  /* 0x000000ff3200720c */ /* 0x000fe20003fa6270 */
[--C-:B------:R-:W-:Y:S01]  /*28b0*/  @!P6 IMAD.IADD R41, R41, 0x1, -R3.reuse ;  /* 0x000000012929e824 */ /* 0x100fe200078e0a03 */
[----:B------:R-:W-:Y:S01]  /*28c0*/  ISETP.GT.U32.AND P6, PT, R3, R43, PT ;  /* 0x0000002b0300720c */ /* 0x000fe20003fc4070 */
[----:B------:R-:W-:Y:S01]  /*28d0*/  IMAD.MOV R44, RZ, RZ, -R44 ;  /* 0x000000ffff2c7224 */ /* 0x000fe200078e0a2c */
[----:B------:R-:W-:Y:S01]  /*28e0*/  IABS R50, R46 ;  /* 0x0000002e00327213 */ /* 0x000fe20000000000 */
[----:B------:R-:W-:Y:S01]  /*28f0*/  @!P1 IMAD.IADD R42, R42, 0x1, -R3 ;  /* 0x000000012a2a9824 */ /* 0x000fe200078e0a03 */
[----:B------:R-:W-:Y:S01]  /*2900*/  ISETP.GE.AND P0, PT, R45, RZ, PT ;  /* 0x000000ff2d00720c */ /* 0x000fe20003f06270 */
[----:B------:R-:W-:Y:S01]  /*2910*/  IMAD.HI.U32 R45, R6, R48, RZ ;  /* 0x00000030062d7227 */ /* 0x000fe200078e00ff */
[----:B------:R-:W-:Y:S02]  /*2920*/  ISETP.GE.AND P1, PT, R46, RZ, PT ;  /* 0x000000ff2e00720c */ /* 0x000fe40003f26270 */
[----:B------:R-:W-:Y:S01]  /*2930*/  ISETP.GE.AND P4, PT, R51, RZ, PT ;  /* 0x000000ff3300720c */ /* 0x000fe20003f86270 */
[----:B------:R-:W-:-:S04]  /*2940*/  IMAD.HI.U32 R46, R6, R50, RZ ;  /* 0x00000032062e7227 */ /* 0x000fc800078e00ff */
[----:B------:R-:W-:Y:S02]  /*2950*/  IMAD.MOV R45, RZ, RZ, -R45 ;  /* 0x000000ffff2d7224 */ /* 0x000fe400078e0a2d */
[----:B------:R-:W-:Y:S02]  /*2960*/  IMAD R44, R3, R44, R47 ;  /* 0x0000002c032c7224 */ /* 0x000fe400078e022f */
[----:B------:R-:W-:Y:S02]  /*2970*/  @!P6 IMAD.IADD R43, R43, 0x1, -R3 ;  /* 0x000000012b2be824 */ /* 0x000fe400078e0a03 */
[----:B------:R-:W-:Y:S02]  /*2980*/  IMAD.MOV R51, RZ, RZ, -R46 ;  /* 0x000000ffff337224 */ /* 0x000fe400078e0a2e */
[C---:B------:R-:W-:Y:S01]  /*2990*/  IMAD R46, R3.reuse, R45, R48 ;  /* 0x0000002d032e7224 */ /* 0x040fe200078e0230 */
[C---:B------:R-:W-:Y:S01]  /*29a0*/  ISETP.GT.U32.AND P6, PT, R3.reuse, R43, PT ;  /* 0x0000002b0300720c */ /* 0x040fe20003fc4070 */
[----:B------:R-:W-:Y:S01]  /*29b0*/  @!P2 IMAD.MOV R42, RZ, RZ, -R42 ;  /* 0x000000ffff2aa224 */ /* 0x000fe200078e0a2a */
[C---:B------:R-:W-:Y:S01]  /*29c0*/  ISETP.GT.U32.AND P2, PT, R3.reuse, R44, PT ;  /* 0x0000002c0300720c */ /* 0x040fe20003f44070 */
[----:B------:R-:W-:Y:S01]  /*29d0*/  @!P5 IMAD.MOV R41, RZ, RZ, -R41 ;  /* 0x000000ffff29d224 */ /* 0x000fe200078e0a29 */
[----:B------:R-:W-:Y:S01]  /*29e0*/  ISETP.GT.U32.AND P5, PT, R3, R46, PT ;  /* 0x0000002e0300720c */ /* 0x000fe20003fa4070 */
[----:B------:R-:W-:-:S04]  /*29f0*/  IMAD.HI.U32 R45, R6, R52, RZ ;  /* 0x00000034062d7227 */ /* 0x000fc800078e00ff */
[----:B------:R-:W-:-:S04]  /*2a00*/  IMAD.HI.U32 R47, R6, R53, RZ ;  /* 0x00000035062f7227 */ /* 0x000fc800078e00ff */
[----:B------:R-:W-:Y:S02]  /*2a10*/  IMAD.MOV R45, RZ, RZ, -R45 ;  /* 0x000000ffff2d7224 */ /* 0x000fe400078e0a2d */
[C---:B------:R-:W-:Y:S02]  /*2a20*/  IMAD R48, R3.reuse, R51, R50 ;  /* 0x0000003303307224 */ /* 0x040fe400078e0232 */
[----:B------:R-:W-:Y:S01]  /*2a30*/  IMAD.MOV R54, RZ, RZ, -R47 ;  /* 0x000000ffff367224 */ /* 0x000fe200078e0a2f */
[----:B------:R-:W-:Y:S01]  /*2a40*/  IABS R47, R58 ;  /* 0x0000003a002f7213 */ /* 0x000fe20000000000 */
[----:B------:R-:W-:Y:S02]  /*2a50*/  IMAD R50, R3, R45, R52 ;  /* 0x0000002d03327224 */ /* 0x000fe400078e0234 */
[--C-:B------:R-:W-:Y:S01]  /*2a60*/  @!P6 IMAD.IADD R43, R43, 0x1, -R3.reuse ;  /* 0x000000012b2be824 */ /* 0x100fe200078e0a03 */
[----:B------:R-:W-:Y:S01]  /*2a70*/  ISETP.GT.U32.AND P6, PT, R3, R48, PT ;  /* 0x000000300300720c */ /* 0x000fe20003fc4070 */
[----:B------:R-:W-:-:S02]  /*2a80*/  @!P2 IMAD.IADD R44, R44, 0x1, -R3 ;  /* 0x000000012c2ca824 */ /* 0x000fc400078e0a03 */
[----:B------:R-:W-:Y:S02]  /*2a90*/  @!P5 IMAD.IADD R46, R46, 0x1, -R3 ;  /* 0x000000012e2ed824 */ /* 0x000fe400078e0a03 */
[----:B------:R-:W-:Y:S01]  /*2aa0*/  @!P4 IMAD.MOV R43, RZ, RZ, -R43 ;  /* 0x000000ffff2bc224 */ /* 0x000fe200078e0a2b */
[C---:B------:R-:W-:Y:S01]  /*2ab0*/  ISETP.GT.U32.AND P2, PT, R3.reuse, R44, PT ;  /* 0x0000002c0300720c */ /* 0x040fe20003f44070 */
[C---:B------:R-:W-:Y:S01]  /*2ac0*/  IMAD R52, R3.reuse, R54, R53 ;  /* 0x0000003603347224 */ /* 0x040fe200078e0235 */
[C---:B------:R-:W-:Y:S01]  /*2ad0*/  ISETP.GT.U32.AND P4, PT, R3.reuse, R50, PT ;  /* 0x000000320300720c */ /* 0x040fe20003f84070 */
[----:B------:R-:W-:Y:S01]  /*2ae0*/  IMAD.MOV.U32 R54, RZ, RZ, R47 ;  /* 0x000000ffff367224 */ /* 0x000fe200078e002f */
[----:B------:R-:W-:Y:S01]  /*2af0*/  ISETP.GT.U32.AND P5, PT, R3, R46, PT ;  /* 0x0000002e0300720c */ /* 0x000fe20003fa4070 */
[----:B------:R-:W-:Y:S01]  /*2b00*/  IMAD.HI.U32 R47, R6, R56, RZ ;  /* 0x00000038062f7227 */ /* 0x000fe200078e00ff */
[----:B------:R-:W-:-:S03]  /*2b10*/  IABS R53, R59 ;  /* 0x0000003b00357213 */ /* 0x000fc60000000000 */
[----:B------:R-:W-:-:S04]  /*2b20*/  IMAD.HI.U32 R45, R6, R54, RZ ;  /* 0x00000036062d7227 */ /* 0x000fc800078e00ff */
[----:B------:R-:W-:Y:S02]  /*2b30*/  IMAD.MOV R45, RZ, RZ, -R45 ;  /* 0x000000ffff2d7224 */ /* 0x000fe400078e0a2d */
[--C-:B------:R-:W-:Y:S01]  /*2b40*/  @!P2 IMAD.IADD R44, R44, 0x1, -R3.reuse ;  /* 0x000000012c2ca824 */ /* 0x100fe200078e0a03 */
[C---:B------:R-:W-:Y:S01]  /*2b50*/  ISETP.GT.U32.AND P2, PT, R3.reuse, R52, PT ;  /* 0x000000340300720c */ /* 0x040fe20003f44070 */
[C---:B------:R-:W-:Y:S02]  /*2b60*/  IMAD R54, R3.reuse, R45, R54 ;  /* 0x0000002d03367224 */ /* 0x040fe400078e0236 */
[--C-:B------:R-:W-:Y:S02]  /*2b70*/  @!P4 IMAD.IADD R50, R50, 0x1, -R3.reuse ;  /* 0x000000013232c824 */ /* 0x100fe400078e0a03 */
[--C-:B------:R-:W-:Y:S02]  /*2b80*/  @!P6 IMAD.IADD R48, R48, 0x1, -R3.reuse ;  /* 0x000000013030e824 */ /* 0x100fe400078e0a03 */
[----:B------:R-:W-:Y:S01]  /*2b90*/  @!P5 IMAD.IADD R46, R46, 0x1, -R3 ;  /* 0x000000012e2ed824 */ /* 0x000fe200078e0a03 */
[C---:B------:R-:W-:Y:S01]  /*2ba0*/  ISETP.GT.U32.AND P5, PT, R3.reuse, R54, PT ;  /* 0x000000360300720c */ /* 0x040fe20003fa4070 */
[----:B------:R-:W-:Y:S01]  /*2bb0*/  IMAD.MOV.U32 R51, RZ, RZ, R44 ;  /* 0x000000ffff337224 */ /* 0x000fe200078e002c */
[C---:B------:R-:W-:Y:S01]  /*2bc0*/  ISETP.GT.U32.AND P4, PT, R3.reuse, R50, PT ;  /* 0x000000320300720c */ /* 0x040fe20003f84070 */
[----:B------:R-:W-:Y:S01]  /*2bd0*/  IMAD.HI.U32 R45, R6, R53, RZ ;  /* 0x00000035062d7227 */ /* 0x000fe200078e00ff */
[----:B------:R-:W-:-:S03]  /*2be0*/  ISETP.GT.U32.AND P6, PT, R3, R48, PT ;  /* 0x000000300300720c */ /* 0x000fc60003fc4070 */
[----:B------:R-:W-:Y:S01]  /*2bf0*/  @!P3 IMAD.MOV R51, RZ, RZ, -R51 ;  /* 0x000000ffff33b224 */ /* 0x000fe200078e0a33 */
[----:B------:R-:W-:Y:S01]  /*2c00*/  ISETP.GE.AND P3, PT, R55, RZ, PT ;  /* 0x000000ff3700720c */ /* 0x000fe20003f66270 */
[----:B------:R-:W-:Y:S01]  /*2c10*/  IMAD.MOV R44, RZ, RZ, -R45 ;  /* 0x000000ffff2c7224 */ /* 0x000fe200078e0a2d */
[C---:B------:R-:W-:Y:S01]  /*2c20*/  LOP3.LUT R45, R5.reuse, 0x18, RZ, 0xfc, !PT ;  /* 0x00000018052d7812 */ /* 0x040fe200078efcff */
[----:B------:R-:W-:Y:S01]  /*2c30*/  @!P2 IMAD.IADD R52, R52, 0x1, -R3 ;  /* 0x000000013434a824 */ /* 0x000fe200078e0a03 */
[----:B------:R-:W-:Y:S01]  /*2c40*/  ISETP.GE.AND P2, PT, R58, RZ, PT ;  /* 0x000000ff3a00720c */ /* 0x000fe20003f46270 */
[----:B------:R-:W-:Y:S01]  /*2c50*/  IMAD.MOV R47, RZ, RZ, -R47 ;  /* 0x000000ffff2f7224 */ /* 0x000fe200078e0a2f */
[----:B------:R-:W-:Y:S01]  /*2c60*/  LOP3.LUT R58, R5, 0x16, RZ, 0xfc, !PT ;  /* 0x00000016053a7812 */ /* 0x000fe200078efcff */
[C---:B------:R-:W-:Y:S02]  /*2c70*/  IMAD R44, R3.reuse, R44, R53 ;  /* 0x0000002c032c7224 */ /* 0x040fe400078e0235 */
[--C-:B------:R-:W-:Y:S01]  /*2c80*/  @!P5 IMAD.IADD R54, R54, 0x1, -R3.reuse ;  /* 0x000000013636d824 */ /* 0x100fe200078e0a03 */
[C---:B------:R-:W-:Y:S01]  /*2c90*/  ISETP.GT.U32.AND P5, PT, R3.reuse, R52, PT ;  /* 0x000000340300720c */ /* 0x040fe20003fa4070 */
[--C-:B------:R-:W-:Y:S01]  /*2ca0*/  @!P4 IMAD.IADD R50, R50, 0x1, -R3.reuse ;  /* 0x000000013232c824 */ /* 0x100fe200078e0a03 */
[----:B------:R-:W-:Y:S01]  /*2cb0*/  ISETP.GT.U32.AND P4, PT, R3, R44, PT ;  /* 0x0000002c0300720c */ /* 0x000fe20003f84070 */
[----:B------:R-:W-:Y:S01]  /*2cc0*/  @!P6 IMAD.IADD R48, R48, 0x1, -R3 ;  /* 0x000000013030e824 */ /* 0x000fe200078e0a03 */
[----:B------:R-:W-:Y:S01]  /*2cd0*/  ISETP.GE.AND P6, PT, R57, RZ, PT ;  /* 0x000000ff3900720c */ /* 0x000fe20003fc6270 */
[----:B------:R-:W-:Y:S01]  /*2ce0*/  IMAD R56, R3, R47, R56 ;  /* 0x0000002f03387224 */ /* 0x000fe200078e0238 */
[----:B------:R-:W-:Y:S01]  /*2cf0*/  IABS R47, R45 ;  /* 0x0000002d002f7213 */ /* 0x000fe20000000000 */
[----:B------:R-:W-:-:S02]  /*2d00*/  IMAD.MOV.U32 R53, RZ, RZ, R46 ;  /* 0x000000ffff357224 */ /* 0x000fc400078e002e */
[----:B------:R-:W-:Y:S01]  /*2d10*/  IMAD.MOV.U32 R57, RZ, RZ, R50 ;  /* 0x000000ffff397224 */ /* 0x000fe200078e0032 */
[----:B------:R-:W-:Y:S01]  /*2d20*/  IABS R50, R58 ;  /* 0x0000003a00327213 */ /* 0x000fe20000000000 */
[----:B------:R-:W-:Y:S01]  /*2d30*/  @!P0 IMAD.MOV R53, RZ, RZ, -R53 ;  /* 0x000000ffff358224 */ /* 0x000fe200078e0a35 */
[C---:B------:R-:W-:Y:S01]  /*2d40*/  ISETP.GT.U32.AND P0, PT, R3.reuse, R54, PT ;  /* 0x000000360300720c */ /* 0x040fe20003f04070 */
[----:B------:R-:W-:Y:S01]  /*2d50*/  @!P3 IMAD.MOV R57, RZ, RZ, -R57 ;  /* 0x000000ffff39b224 */ /* 0x000fe200078e0a39 */
[----:B------:R-:W-:Y:S01]  /*2d60*/  ISETP.GT.U32.AND P3, PT, R3, R56, PT ;  /* 0x000000380300720c */ /* 0x000fe20003f64070 */
[----:B------:R-:W-:Y:S02]  /*2d70*/  IMAD.MOV.U32 R55, RZ, RZ, R48 ;  /* 0x000000ffff377224 */ /* 0x000fe400078e0030 */
[----:B------:R-:W-:Y:S01]  /*2d80*/  @!P5 IMAD.IADD R52, R52, 0x1, -R3 ;  /* 0x000000013434d824 */ /* 0x000fe200078e0a03 */
[----:B------:R-:W-:Y:S01]  /*2d90*/  ISETP.GE.AND P5, PT, R60, RZ, PT ;  /* 0x000000ff3c00720c */ /* 0x000fe20003fa6270 */
[----:B------:R-:W-:Y:S01]  /*2da0*/  @!P1 IMAD.MOV R55, RZ, RZ, -R55 ;  /* 0x000000ffff379224 */ /* 0x000fe200078e0a37 */
[----:B------:R-:W-:Y:S01]  /*2db0*/  ISETP.GE.AND P1, PT, R59, RZ, PT ;  /* 0x000000ff3b00720c */ /* 0x000fe20003f26270 */
[--C-:B------:R-:W-:Y:S01]  /*2dc0*/  @!P4 IMAD.IADD R44, R44, 0x1, -R3.reuse ;  /* 0x000000012c2cc824 */ /* 0x100fe200078e0a03 */
[----:B------:R-:W-:Y:S01]  /*2dd0*/  ISETP.GE.AND P4, PT, R58, RZ, PT ;  /* 0x000000ff3a00720c */ /* 0x000fe20003f86270 */
[----:B------:R-:W-:Y:S01]  /*2de0*/  IMAD.MOV.U32 R59, RZ, RZ, R52 ;  /* 0x000000ffff3b7224 */ /* 0x000fe200078e0034 */
[----:B------:R-:W-:Y:S01]  /*2df0*/  LOP3.LUT R52, R5, 0xc, RZ, 0xfc, !PT ;  /* 0x0000000c05347812 */ /* 0x000fe200078efcff */
[--C-:B------:R-:W-:Y:S01]  /*2e00*/  @!P0 IMAD.IADD R54, R54, 0x1, -R3.reuse ;  /* 0x0000000136368824 */ /* 0x100fe200078e0a03 */
[----:B------:R-:W-:Y:S01]  /*2e10*/  ISETP.GE.AND P0, PT, R45, RZ, PT ;  /* 0x000000ff2d00720c */ /* 0x000fe20003f06270 */
[----:B------:R-:W-:Y:S01]  /*2e20*/  @!P3 IMAD.IADD R56, R56, 0x1, -R3 ;  /* 0x000000013838b824 */ /* 0x000fe200078e0a03 */
[----:B------:R-:W-:Y:S01]  /*2e30*/  IABS R68, R52 ;  /* 0x0000003400447213 */ /* 0x000fe20000000000 */
[----:B------:R-:W-:Y:S01]  /*2e40*/  @!P6 IMAD.MOV R59, RZ, RZ, -R59 ;  /* 0x000000ffff3be224 */ /* 0x000fe200078e0a3b */
[C---:B------:R-:W-:Y:S01]  /*2e50*/  ISETP.GT.U32.AND P6, PT, R3.reuse, R44, PT ;  /* 0x0000002c0300720c */ /* 0x040fe20003fc4070 */
[----:B------:R-:W-:Y:S01]  /*2e60*/  IMAD.HI.U32 R45, R6, R47, RZ ;  /* 0x0000002f062d7227 */ /* 0x000fe200078e00ff */
[----:B------:R-:W-:-:S03]  /*2e70*/  ISETP.GT.U32.AND P3, PT, R3, R56, PT ;  /* 0x000000380300720c */ /* 0x000fc60003f64070 */
[----:B------:R-:W-:-:S04]  /*2e80*/  IMAD.HI.U32 R46, R6, R50, RZ ;  /* 0x00000032062e7227 */ /* 0x000fc800078e00ff */
[----:B------:R-:W-:Y:S02]  /*2e90*/  IMAD.MOV R48, RZ, RZ, -R45 ;  /* 0x000000ffff307224 */ /* 0x000fe400078e0a2d */
[----:B------:R-:W-:Y:S02]  /*2ea0*/  IMAD.MOV R45, RZ, RZ, -R46 ;  /* 0x000000ffff2d7224 */ /* 0x000fe400078e0a2e */
[----:B------:R-:W-:Y:S01]  /*2eb0*/  IMAD R46, R3, R48, R47 ;  /* 0x00000030032e7224 */ /* 0x000fe200078e022f */
[----:B------:R-:W-:Y:S01]  /*2ec0*/  LOP3.LUT R47, R5, 0x12, RZ, 0xfc, !PT ;  /* 0x00000012052f7812 */ /* 0x000fe200078efcff */
[--C-:B------:R-:W-:Y:S02]  /*2ed0*/  @!P6 IMAD.IADD R44, R44, 0x1, -R3.reuse ;  /* 0x000000012c2ce824 */ /* 0x100fe400078e0a03 */
[----:B------:R-:W-:Y:S01]  /*2ee0*/  @!P3 IMAD.IADD R56, R56, 0x1, -R3 ;  /* 0x000000013838b824 */ /* 0x000fe200078e0a03 */
[C---:B------:R-:W-:Y:S01]  /*2ef0*/  ISETP.GT.U32.AND P6, PT, R3.reuse, R46, PT ;  /* 0x0000002e0300720c */ /* 0x040fe20003fc4070 */
[----:B------:R-:W-:Y:S01]  /*2f00*/  IMAD R48, R3, R45, R50 ;  /* 0x0000002d03307224 */ /* 0x000fe200078e0232 */
[C---:B------:R-:W-:Y:S01]  /*2f10*/  LOP3.LUT R45, R5.reuse, 0x14, RZ, 0xfc, !PT ;  /* 0x00000014052d7812 */ /* 0x040fe200078efcff */
[----:B------:R-:W-:Y:S01]  /*2f20*/  IMAD.MOV.U32 R63, RZ, RZ, R56 ;  /* 0x000000ffff3f7224 */ /* 0x000fe200078e0038 */
[----:B------:R-:W-:Y:S01]  /*2f30*/  LOP3.LUT R50, R5, 0x10, RZ, 0xfc, !PT ;  /* 0x0000001005327812 */ /* 0x000fe200078efcff */
[----:B------:R-:W-:Y:S01]  /*2f40*/  IMAD.MOV.U32 R61, RZ, RZ, R44 ;  /* 0x000000ffff3d7224 */ /* 0x000fe200078e002c */
[----:B------:R-:W-:Y:S01]  /*2f50*/  IABS R58, R45 ;  /* 0x0000002d003a7213 */ /* 0x000fe20000000000 */
[----:B------:R-:W-:Y:S01]  /*2f60*/  @!P5 IMAD.MOV R63, RZ, RZ, -R63 ;  /* 0x000000ffff3fd224 */ /* 0x000fe200078e0a3f */
[----:B------:R-:W-:Y:S01]  /*2f70*/  ISETP.GT.U32.AND P5, PT, R3, R48, PT ;  /* 0x000000300300720c */ /* 0x000fe20003fa4070 */
[----:B------:R-:W-:Y:S01]  /*2f80*/  @!P2 IMAD.MOV R54, RZ, RZ, -R54 ;  /* 0x000000ffff36a224 */ /* 0x000fe200078e0a36 */
[----:B------:R-:W-:Y:S01]  /*2f90*/  IABS R60, R47 ;  /* 0x0000002f003c7213 */ /* 0x000fe20000000000 */
[----:B------:R-:W-:Y:S01]  /*2fa0*/  IMAD.HI.U32 R44, R6, R58, RZ ;  /* 0x0000003a062c7227 */ /* 0x000fe200078e00ff */
[----:B------:R-:W-:-:S02]  /*2fb0*/  ISETP.GE.AND P2, PT, R45, RZ, PT ;  /* 0x000000ff2d00720c */ /* 0x000fc40003f46270 */
[----:B------:R-:W-:Y:S01]  /*2fc0*/  IABS R62, R50 ;  /* 0x00000032003e7213 */ /* 0x000fe20000000000 */
[----:B------:R-:W-:Y:S01]  /*2fd0*/  @!P6 IMAD.IADD R46, R46, 0x1, -R3 ;  /* 0x000000012e2ee824 */ /* 0x000fe200078e0a03 */
[----:B------:R-:W-:Y:S01]  /*2fe0*/  ISETP.GE.AND P3, PT, R47, RZ, PT ;  /* 0x000000ff2f00720c */ /* 0x000fe20003f66270 */
[----:B------:R-:W-:Y:S01]  /*2ff0*/  IMAD.MOV R44, RZ, RZ, -R44 ;  /* 0x000000ffff2c7224 */ /* 0x000fe200078e0a2c */
[----:B------:R-:W-:Y:S01]  /*3000*/  IABS R56, R83 ;  /* 0x0000005300387213 */ /* 0x000fe20000000000 */
[----:B------:R-:W-:Y:S01]  /*3010*/  IMAD.HI.U32 R45, R6, R60, RZ ;  /* 0x0000003c062d7227 */ /* 0x000fe200078e00ff */
[----:B------:R-:W-:-:S03]  /*3020*/  ISETP.GT.U32.AND P6, PT, R3, R46, PT ;  /* 0x0000002e0300720c */ /* 0x000fc60003fc4070 */
[----:B------:R-:W-:Y:S02]  /*3030*/  @!P5 IMAD.IADD R48, R48, 0x1, -R3 ;  /* 0x000000013030d824 */ /* 0x000fe400078e0a03 */
[C---:B------:R-:W-:Y:S02]  /*3040*/  IMAD R58, R3.reuse, R44, R58 ;  /* 0x0000002c033a7224 */ /* 0x040fe400078e023a */
[----:B------:R-:W-:Y:S01]  /*3050*/  IMAD.MOV R45, RZ, RZ, -R45 ;  /* 0x000000ffff2d7224 */ /* 0x000fe200078e0a2d */
[----:B------:R-:W-:Y:S01]  /*3060*/  ISETP.GT.U32.AND P5, PT, R3, R48, PT ;  /* 0x000000300300720c */ /* 0x000fe20003fa4070 */
[----:B------:R-:W-:-:S04]  /*3070*/  IMAD.HI.U32 R44, R6, R62, RZ ;  /* 0x0000003e062c7227 */ /* 0x000fc800078e00ff */
[----:B------:R-:W-:Y:S01]  /*3080*/  @!P6 IMAD.IADD R46, R46, 0x1, -R3 ;  /* 0x000000012e2ee824 */ /* 0x000fe200078e0a03 */
[C---:B------:R-:W-:Y:S01]  /*3090*/  ISETP.GT.U32.AND P6, PT, R3.reuse, R58, PT ;  /* 0x0000003a0300720c */ /* 0x040fe20003fc4070 */
[C---:B------:R-:W-:Y:S02]  /*30a0*/  IMAD R60, R3.reuse, R45, R60 ;  /* 0x0000002d033c7224 */ /* 0x040fe400078e023c */
[----:B------:R-:W-:Y:S02]  /*30b0*/  IMAD.MOV R47, RZ, RZ, -R44 ;  /* 0x000000ffff2f7224 */ /* 0x000fe400078e0a2c */
[----:B------:R-:W-:Y:S02]  /*30c0*/  IMAD.MOV.U32 R65, RZ, RZ, R46 ;  /* 0x000000ffff417224 */ /* 0x000fe400078e002e */
[C---:B------:R-:W-:Y:S02]  /*30d0*/  IMAD R62, R3.reuse, R47, R62 ;  /* 0x0000002f033e7224 */ /* 0x040fe400078e023e */
[----:B------:R-:W-:Y:S01]  /*30e0*/  @!P0 IMAD.MOV R65, RZ, RZ, -R65 ;  /* 0x000000ffff418224 */ /* 0x000fe200078e0a41 */
[C---:B------:R-:W-:Y:S01]  /*30f0*/  ISETP.GT.U32.AND P0, PT, R3.reuse, R60, PT ;  /* 0x0000003c0300720c */ /* 0x040fe20003f04070 */
[----:B------:R-:W-:Y:S01]  /*3100*/  @!P5 IMAD.IADD R48, R48, 0x1, -R3 ;  /* 0x000000013030d824 */ /* 0x000fe200078e0a03 */
[----:B------:R-:W-:Y:S01]  /*3110*/  ISETP.GT.U32.AND P5, PT, R3, R62, PT ;  /* 0x0000003e0300720c */ /* 0x000fe20003fa4070 */
[----:B------:R-:W-:-:S04]  /*3120*/  IMAD.HI.U32 R44, R6, R70, RZ ;  /* 0x00000046062c7227 */ /* 0x000fc800078e00ff */
[----:B------:R-:W-:Y:S02]  /*3130*/  IMAD.MOV R44, RZ, RZ, -R44 ;  /* 0x000000ffff2c7224 */ /* 0x000fe400078e0a2c */
[--C-:B------:R-:W-:Y:S02]  /*3140*/  @!P6 IMAD.IADD R58, R58, 0x1, -R3.reuse ;  /* 0x000000013a3ae824 */ /* 0x100fe400078e0a03 */
[C---:B------:R-:W-:Y:S02]  /*3150*/  IMAD R70, R3.reuse, R44, R70 ;  /* 0x0000002c03467224 */ /* 0x040fe400078e0246 */
[--C-:B------:R-:W-:Y:S01]  /*3160*/  @!P0 IMAD.IADD R60, R60, 0x1, -R3.reuse ;  /* 0x000000013c3c8824 */ /* 0x100fe200078e0a03 */
[C---:B------:R-:W-:Y:S01]  /*3170*/  ISETP.GT.U32.AND P6, PT, R3.reuse, R58, PT ;  /* 0x0000003a0300720c */ /* 0x040fe20003fc4070 */
[----:B------:R-:W-:Y:S02]  /*3180*/  @!P5 IMAD.IADD R62, R62, 0x1, -R3 ;  /* 0x000000013e3ed824 */ /* 0x000fe400078e0a03 */
[----:B------:R-:W-:Y:S01]  /*3190*/  IMAD.HI.U32 R44, R6, R72, RZ ;  /* 0x00000048062c7227 */ /* 0x000fe200078e00ff */
[----:B------:R-:W-:-:S02]  /*31a0*/  ISETP.GT.U32.AND P0, PT, R3, R60, PT ;  /* 0x0000003c0300720c */ /* 0x000fc40003f04070 */
[----:B------:R-:W-:Y:S01]  /*31b0*/  ISETP.GT.U32.AND P5, PT, R3, R62, PT ;  /* 0x0000003e0300720c */ /* 0x000fe20003fa4070 */
[----:B------:R-:W-:Y:S02]  /*31c0*/  IMAD.MOV R44, RZ, RZ, -R44 ;  /* 0x000000ffff2c7224 */ /* 0x000fe400078e0a2c */
[----:B------:R-:W-:-:S04]  /*31d0*/  IMAD.HI.U32 R45, R6, R68, RZ ;  /* 0x00000044062d7227 */ /* 0x000fc800078e00ff */
[C---:B------:R-:W-:Y:S02]  /*31e0*/  IMAD R72, R3.reuse, R44, R72 ;  /* 0x0000002c03487224 */ /* 0x040fe400078e0248 */
[----:B------:R-:W-:Y:S02]  /*31f0*/  IMAD.MOV R45, RZ, RZ, -R45 ;  /* 0x000000ffff2d7224 */ /* 0x000fe400078e0a2d */
[--C-:B------:R-:W-:Y:S01]  /*3200*/  @!P0 IMAD.IADD R60, R60, 0x1, -R3.reuse ;  /* 0x000000013c3c8824 */ /* 0x100fe200078e0a03 */
[C---:B------:R-:W-:Y:S01]  /*3210*/  ISETP.GT.U32.AND P0, PT, R3.reuse, R70, PT ;  /* 0x000000460300720c */ /* 0x040fe20003f04070 */
[----:B------:R-:W-:Y:S01]  /*3220*/  @!P5 IMAD.IADD R62, R62, 0x1, -R3 ;  /* 0x000000013e3ed824 */ /* 0x000fe200078e0a03 */
[C---:B------:R-:W-:Y:S01]  /*3230*/  ISETP.GT.U32.AND P5, PT, R3.reuse, R72, PT ;  /* 0x000000480300720c */ /* 0x040fe20003fa4070 */
[----:B------:R-:W-:Y:S02]  /*3240*/  IMAD R68, R3, R45, R68 ;  /* 0x0000002d03447224 */ /* 0x000fe400078e0244 */
[----:B------:R-:W-:-:S04]  /*3250*/  IMAD.HI.U32 R45, R6, R76, RZ ;  /* 0x0000004c062d7227 */ /* 0x000fc800078e00ff */
[----:B------:R-:W-:-:S04]  /*3260*/  IMAD.HI.U32 R46, R6, R78, RZ ;  /* 0x0000004e062e7227 */ /* 0x000fc800078e00ff */
[--C-:B------:R-:W-:Y:S02]  /*3270*/  @!P0 IMAD.IADD R70, R70, 0x1, -R3.reuse ;  /* 0x0000000146468824 */ /* 0x100fe400078e0a03 */
[----:B------:R-:W-:Y:S02]  /*3280*/  @!P5 IMAD.IADD R72, R72, 0x1, -R3 ;  /* 0x000000014848d824 */ /* 0x000fe400078e0a03 */
[----:B------:R-:W-:Y:S01]  /*3290*/  IMAD.MOV R45, RZ, RZ, -R45 ;  /* 0x000000ffff2d7224 */ /* 0x000fe200078e0a2d */
[----:B------:R-:W-:Y:S01]  /*32a0*/  ISETP.GT.U32.AND P5, PT, R3, R70, PT ;  /* 0x000000460300720c */ /* 0x000fe20003fa4070 */
[----:B------:R-:W-:Y:S02]  /*32b0*/  IMAD.MOV R46, RZ, RZ, -R46 ;  /* 0x000000ffff2e7224 */ /* 0x000fe400078e0a2e */
[----:B------:R-:W-:-:S04]  /*32c0*/  IMAD.HI.U32 R44, R6, R74, RZ ;  /* 0x0000004a062c7227 */ /* 0x000fc800078e00ff */
[--C-:B------:R-:W-:Y:S01]  /*32d0*/  @!P6 IMAD.IADD R58, R58, 0x1, -R3.reuse ;  /* 0x000000013a3ae824 */ /* 0x100fe200078e0a03 */
[C---:B------:R-:W-:Y:S01]  /*32e0*/  ISETP.GT.U32.AND P6, PT, R3.reuse, R68, PT ;  /* 0x000000440300720c */ /* 0x040fe20003fc4070 */
[C---:B------:R-:W-:Y:S02]  /*32f0*/  IMAD R76, R3.reuse, R45, R76 ;  /* 0x0000002d034c7224 */ /* 0x040fe400078e024c */
[C---:B------:R-:W-:Y:S01]  /*3300*/  IMAD R78, R3.reuse, R46, R78 ;  /* 0x0000002e034e7224 */ /* 0x040fe200078e024e */
[----:B------:R-:W-:Y:S01]  /*3310*/  IABS R46, R77 ;  /* 0x0000004d002e7213 */ /* 0x000fe20000000000 */
[----:B------:R-:W-:Y:S02]  /*3320*/  IMAD.MOV R44, RZ, RZ, -R44 ;  /* 0x000000ffff2c7224 */ /* 0x000fe400078e0a2c */
[----:B------:R-:W-:Y:S01]  /*3330*/  @!P5 IMAD.IADD R70, R70, 0x1, -R3 ;  /* 0x000000014646d824 */ /* 0x000fe200078e0a03 */
[C---:B------:R-:W-:Y:S01]  /*3340*/  ISETP.GT.U32.AND P5, PT, R3.reuse, R76, PT ;  /* 0x0000004c0300720c */ /* 0x040fe20003fa4070 */
[----:B------:R-:W-:-:S02]  /*3350*/  IMAD R74, R3, R44, R74 ;  /* 0x0000002c034a7224 */ /* 0x000fc400078e024a */
[----:B------:R-:W-:-:S04]  /*3360*/  IMAD.HI.U32 R44, R6, R46, RZ ;  /* 0x0000002e062c7227 */ /* 0x000fc800078e00ff */
[----:B------:R-:W-:Y:S02]  /*3370*/  IMAD.MOV R44, RZ, RZ, -R44 ;  /* 0x000000ffff2c7224 */ /* 0x000fe400078e0a2c */
[----:B------:R-:W-:Y:S01]  /*3380*/  @!P6 IMAD.IADD R68, R68, 0x1, -R3 ;  /* 0x000000014444e824 */ /* 0x000fe200078e0a03 */
[----:B------:R-:W-:Y:S01]  /*3390*/  ISETP.GE.AND P6, PT, R52, RZ, PT ;  /* 0x000000ff3400720c */ /* 0x000fe20003fc6270 */
[----:B------:R-:W-:Y:S01]  /*33a0*/  IMAD.MOV.U32 R67, RZ, RZ, R48 ;  /* 0x000000ffff437224 */ /* 0x000fe200078e0030 */
[----:B------:R-:W-:Y:S01]  /*33b0*/  IABS R48, R79 ;  /* 0x0000004f00307213 */ /* 0x000fe20000000000 */
[C---:B------:R-:W-:Y:S01]  /*33c0*/  IMAD R44, R3.reuse, R44, R46 ;  /* 0x0000002c032c7224 */ /* 0x040fe200078e022e */
[C---:B------:R-:W-:Y:S01]  /*33d0*/  ISETP.GT.U32.AND P0, PT, R3.reuse, R68, PT ;  /* 0x000000440300720c */ /* 0x040fe20003f04070 */
[----:B------:R-:W-:Y:S01]  /*33e0*/  @!P1 IMAD.MOV R61, RZ, RZ, -R61 ;  /* 0x000000ffff3d9224 */ /* 0x000fe200078e0a3d */
[----:B------:R-:W-:Y:S01]  /*33f0*/  ISETP.GE.AND P1, PT, R50, RZ, PT ;  /* 0x000000ff3200720c */ /* 0x000fe20003f26270 */
[----:B------:R-:W-:Y:S01]  /*3400*/  @!P5 IMAD.IADD R76, R76, 0x1, -R3 ;  /* 0x000000014c4cd824 */ /* 0x000fe200078e0a03 */
[----:B------:R-:W-:Y:S01]  /*3410*/  IABS R50, R81 ;  /* 0x0000005100327213 */ /* 0x000fe20000000000 */
[----:B------:R-:W-:Y:S01]  /*3420*/  IMAD.HI.U32 R45, R6, R48, RZ ;  /* 0x00000030062d7227 */ /* 0x000fe200078e00ff */
[----:B------:R-:W-:-:S03]  /*3430*/  ISETP.GT.U32.AND P5, PT, R3, R44, PT ;  /* 0x0000002c0300720c */ /* 0x000fc60003fa4070 */
[----:B------:R-:W-:Y:S01]  /*3440*/  @!P4 IMAD.MOV R67, RZ, RZ, -R67 ;  /* 0x000000ffff43c224 */ /* 0x000fe200078e0a43 */
[----:B------:R-:W-:Y:S01]  /*3450*/  ISETP.GT.U32.AND P4, PT, R3, R72, PT ;  /* 0x000000480300720c */ /* 0x000fe20003f84070 */
[----:B------:R-:W-:-:S04]  /*3460*/  IMAD.HI.U32 R46, R6, R50, RZ ;  /* 0x00000032062e7227 */ /* 0x000fc800078e00ff */
[----:B------:R-:W-:Y:S02]  /*3470*/  IMAD.MOV R45, RZ, RZ, -R45 ;  /* 0x000000ffff2d7224 */ /* 0x000fe400078e0a2d */
[----:B------:R-:W-:Y:S02]  /*3480*/  IMAD.MOV R52, RZ, RZ, -R46 ;  /* 0x000000ffff347224 */ /* 0x000fe400078e0a2e */
[C---:B------:R-:W-:Y:S02]  /*3490*/  IMAD R46, R3.reuse, R45, R48 ;  /* 0x0000002d032e7224 */ /* 0x040fe400078e0230 */
[--C-:B------:R-:W-:Y:S01]  /*34a0*/  @!P0 IMAD.IADD R68, R68, 0x1, -R3.reuse ;  /* 0x0000000144448824 */ /* 0x100fe200078e0a03 */
[C---:B------:R-:W-:Y:S01]  /*34b0*/  ISETP.GT.U32.AND P0, PT, R3.reuse, R74, PT ;  /* 0x0000004a0300720c */ /* 0x040fe20003f04070 */
[--C-:B------:R-:W-:Y:S01]  /*34c0*/  @!P5 IMAD.IADD R44, R44, 0x1, -R3.reuse ;  /* 0x000000012c2cd824 */ /* 0x100fe200078e0a03 */
[C---:B------:R-:W-:Y:S01]  /*34d0*/  ISETP.GT.U32.AND P5, PT, R3.reuse, R46, PT ;  /* 0x0000002e0300720c */ /* 0x040fe20003fa4070 */
[----:B------:R-:W-:Y:S01]  /*34e0*/  @!P4 IMAD.IADD R72, R72, 0x1, -R3 ;  /* 0x000000014848c824 */ /* 0x000fe200078e0a03 */
[C---:B------:R-:W-:Y:S01]  /*34f0*/  ISETP.GT.U32.AND P4, PT, R3.reuse, R78, PT ;  /* 0x0000004e0300720c */ /* 0x040fe20003f84070 */
[----:B------:R-:W-:-:S02]  /*3500*/  IMAD R48, R3, R52, R50 ;  /* 0x0000003403307224 */ /* 0x000fc400078e0232 */
[----:B------:R-:W-:-:S04]  /*3510*/  IMAD.HI.U32 R47, R6, R56, RZ ;  /* 0x00000038062f7227 */ /* 0x000fc800078e00ff */
[----:B------:R-:W-:Y:S02]  /*3520*/  IMAD.MOV R47, RZ, RZ, -R47 ;  /* 0x000000ffff2f7224 */ /* 0x000fe400078e0a2f */
[--C-:B------:R-:W-:Y:S01]  /*3530*/  @!P0 IMAD.IADD R74, R74, 0x1, -R3.reuse ;  /* 0x000000014a4a8824 */ /* 0x100fe200078e0a03 */
[----:B------:R-:W-:Y:S01]  /*3540*/  ISETP.GE.AND P0, PT, R66, RZ, PT ;  /* 0x000000ff4200720c */ /* 0x000fe20003f06270 */
[--C-:B------:R-:W-:Y:S01]  /*3550*/  @!P5 IMAD.IADD R46, R46, 0x1, -R3.reuse ;  /* 0x000000012e2ed824 */ /* 0x100fe200078e0a03 */
[----:B------:R-:W-:Y:S01]  /*3560*/  ISETP.GT.U32.AND P5, PT, R3, R48, PT ;  /* 0x000000300300720c */ /* 0x000fe20003fa4070 */
[----:B------:R-:W-:Y:S01]  /*3570*/  @!P4 IMAD.IADD R78, R78, 0x1, -R3 ;  /* 0x000000014e4ec824 */ /* 0x000fe200078e0a03 */
[----:B------:R-:W-:Y:S01]  /*3580*/  IABS R66, R85 ;  /* 0x0000005500427213 */ /* 0x000fe20000000000 */
[----:B------:R-:W-:Y:S01]  /*3590*/  @!P2 IMAD.MOV R58, RZ, RZ, -R58 ;  /* 0x000000ffff3aa224 */ /* 0x000fe200078e0a3a */
[----:B------:R-:W-:Y:S01]  /*35a0*/  ISETP.GE.AND P4, PT, R69, RZ, PT ;  /* 0x000000ff4500720c */ /* 0x000fe20003f86270 */
[----:B------:R-:W-:Y:S01]  /*35b0*/  @!P3 IMAD.MOV R60, RZ, RZ, -R60 ;  /* 0x000000ffff3cb224 */ /* 0x000fe200078e0a3c */
[----:B------:R-:W-:Y:S01]  /*35c0*/  IABS R69, R86 ;  /* 0x0000005600457213 */ /* 0x000fe20000000000 */
[----:B------:R-:W-:Y:S01]  /*35d0*/  IMAD.HI.U32 R45, R6, R66, RZ ;  /* 0x00000042062d7227 */ /* 0x000fe200078e00ff */
[----:B------:R-:W-:-:S02]  /*35e0*/  ISETP.GT.U32.AND P2, PT, R3, R74, PT ;  /* 0x0000004a0300720c */ /* 0x000fc40003f44070 */
[C---:B------:R-:W-:Y:S01]  /*35f0*/  ISETP.GT.U32.AND P3, PT, R3.reuse, R76, PT ;  /* 0x0000004c0300720c */ /* 0x040fe20003f64070 */
[C---:B------:R-:W-:Y:S02]  /*3600*/  IMAD R50, R3.reuse, R47, R56 ;  /* 0x0000002f03327224 */ /* 0x040fe400078e0238 */
[----:B------:R-:W-:Y:S01]  /*3610*/  @!P1 IMAD.MOV R62, RZ, RZ, -R62 ;  /* 0x000000ffff3e9224 */ /* 0x000fe200078e0a3e */
[----:B------:R-:W-:Y:S01]  /*3620*/  ISETP.GT.U32.AND P1, PT, R3, R78, PT ;  /* 0x0000004e0300720c */ /* 0x000fe20003f24070 */
[----:B------:R-:W-:-:S04]  /*3630*/  IMAD.HI.U32 R47, R6, R69, RZ ;  /* 0x00000045062f7227 */ /* 0x000fc800078e00ff */
[----:B------:R-:W-:-:S04]  /*3640*/  IMAD.HI.U32 R52, R6, R71, RZ ;  /* 0x0000004706347227 */ /* 0x000fc800078e00ff */
[----:B------:R-:W-:Y:S02]  /*3650*/  IMAD.MOV R45, RZ, RZ, -R45 ;  /* 0x000000ffff2d7224 */ /* 0x000fe400078e0a2d */
[----:B------:R-:W-:-:S04]  /*3660*/  IMAD.HI.U32 R56, R6, R73, RZ ;  /* 0x0000004906387227 */ /* 0x000fc800078e00ff */
[----:B------:R-:W-:Y:S02]  /*3670*/  IMAD.MOV R80, RZ, RZ, -R47 ;  /* 0x000000ffff507224 */ /* 0x000fe400078e0a2f */
[----:B------:R-:W-:Y:S02]  /*3680*/  IMAD.MOV R82, RZ, RZ, -R52 ;  /* 0x000000ffff527224 */ /* 0x000fe400078e0a34 */
[----:B------:R-:W-:Y:S01]  /*3690*/  @!P5 IMAD.IADD R48, R48, 0x1, -R3 ;  /* 0x000000013030d824 */ /* 0x000fe200078e0a03 */
[C---:B------:R-:W-:Y:S01]  /*36a0*/  ISETP.GT.U32.AND P5, PT, R3.reuse, R44, PT ;  /* 0x0000002c0300720c */ /* 0x040fe20003fa4070 */
[----:B------:R-:W-:Y:S02]  /*36b0*/  IMAD R52, R3, R45, R66 ;  /* 0x0000002d03347224 */ /* 0x000fe400078e0242 */
[----:B------:R-:W-:-:S04]  /*36c0*/  IMAD.HI.U32 R45, R6, R75, RZ ;  /* 0x0000004b062d7227 */ /* 0x000fc800078e00ff */
[----:B------:R-:W-:Y:S02]  /*36d0*/  IMAD.MOV R84, RZ, RZ, -R56 ;  /* 0x000000ffff547224 */ /* 0x000fe400078e0a38 */
[C---:B------:R-:W-:Y:S02]  /*36e0*/  IMAD R6, R3.reuse, R80, R69 ;  /* 0x0000005003067224 */ /* 0x040fe400078e0245 */
[----:B------:R-:W-:Y:S01]  /*36f0*/  @!P6 IMAD.MOV R68, RZ, RZ, -R68 ;  /* 0x000000ffff44e224 */ /* 0x000fe200078e0a44 */
[C---:B------:R-:W-:Y:S01]  /*3700*/  ISETP.GT.U32.AND P6, PT, R3.reuse, R48, PT ;  /* 0x000000300300720c */ /* 0x040fe20003fc4070 */
[C---:B------:R-:W-:Y:S02]  /*3710*/  IMAD R56, R3.reuse, R82, R71 ;  /* 0x0000005203387224 */ /* 0x040fe400078e0247 */
[--C-:B------:R-:W-:Y:S01]  /*3720*/  @!P2 IMAD.IADD R74, R74, 0x1, -R3.reuse ;  /* 0x000000014a4aa824 */ /* 0x100fe200078e0a03 */
[C---:B------:R-:W-:Y:S01]  /*3730*/  ISETP.GT.U32.AND P2, PT, R3.reuse, R52, PT ;  /* 0x000000340300720c */ /* 0x040fe20003f44070 */
[--C-:B------:R-:W-:Y:S01]  /*3740*/  @!P3 IMAD.IADD R76, R76, 0x1, -R3.reuse ;  /* 0x000000014c4cb824 */ /* 0x100fe200078e0a03 */
[C---:B------:R-:W-:Y:S01]  /*3750*/  ISETP.GT.U32.AND P3, PT, R3.reuse, R6, PT ;  /* 0x000000060300720c */ /* 0x040fe20003f64070 */
[----:B------:R-:W-:Y:S01]  /*3760*/  @!P1 IMAD.IADD R78, R78, 0x1, -R3 ;  /* 0x000000014e4e9824 */ /* 0x000fe200078e0a03 */
[C---:B------:R-:W-:Y:S01]  /*3770*/  ISETP.GT.U32.AND P1, PT, R3.reuse, R56, PT ;  /* 0x000000380300720c */ /* 0x040fe20003f24070 */
[----:B------:R-:W-:Y:S01]  /*3780*/  IMAD.MOV R80, RZ, RZ, -R45 ;  /* 0x000000ffff507224 */ /* 0x000fe200078e0a2d */
[----:B------:R-:W-:Y:S01]  /*3790*/  SHF.R.S32.HI R45, RZ, 0x1f, R12 ;  /* 0x0000001fff2d7819 */ /* 0x000fe2000001140c */
[----:B------:R-:W-:Y:S01]  /*37a0*/  @!P0 IMAD.MOV R70, RZ, RZ, -R70 ;  /* 0x000000ffff468224 */ /* 0x000fe200078e0a46 */
[C---:B------:R-:W-:Y:S01]  /*37b0*/  ISETP.GT.U32.AND P0, PT, R3.reuse, R46, PT ;  /* 0x0000002e0300720c */ /* 0x040fe20003f04070 */
[----:B------:R-:W-:Y:S01]  /*37c0*/  IMAD R66, R3, R84, R73 ;  /* 0x0000005403427224 */ /* 0x000fe200078e0249 */
[----:B------:R-:W-:Y:S01]  /*37d0*/  LEA.HI R12, R45, R12, RZ, 0x6 ;  /* 0x0000000c2d0c7211 */ /* 0x000fe200078f30ff */
[----:B------:R-:W-:-:S02]  /*37e0*/  IMAD R80, R3, R80, R75 ;  /* 0x0000005003507224 */ /* 0x000fc400078e024b */
[--C-:B------:R-:W-:Y:S01]  /*37f0*/  @!P5 IMAD.IADD R44, R44, 0x1, -R3.reuse ;  /* 0x000000012c2cd824 */ /* 0x100fe200078e0a03 */
[C---:B------:R-:W-:Y:S01]  /*3800*/  ISETP.GT.U32.AND P5, PT, R3.reuse, R66, PT ;  /* 0x000000420300720c */ /* 0x040fe20003fa4070 */
[--C-:B------:R-:W-:Y:S01]  /*3810*/  @!P6 IMAD.IADD R48, R48, 0x1, -R3.reuse ;  /* 0x000000013030e824 */ /* 0x100fe200078e0a03 */
[----:B------:R-:W-:Y:S01]  /*3820*/  ISETP.GT.U32.AND P6, PT, R3, R80, PT ;  /* 0x000000500300720c */ /* 0x000fe20003fc4070 */
[--C-:B------:R-:W-:Y:S01]  /*3830*/  @!P2 IMAD.IADD R52, R52, 0x1, -R3.reuse ;  /* 0x000000013434a824 */ /* 0x100fe200078e0a03 */
[----:B------:R-:W-:Y:S01]  /*3840*/  ISETP.GE.AND P2, PT, R89, RZ, PT ;  /* 0x000000ff5900720c */ /* 0x000fe20003f46270 */
[--C-:B------:R-:W-:Y:S01]  /*3850*/  @!P3 IMAD.IADD R6, R6, 0x1, -R3.reuse ;  /* 0x000000010606b824 */ /* 0x100fe200078e0a03 */
[----:B------:R-:W-:Y:S01]  /*3860*/  ISETP.GE.AND P3, PT, R79, RZ, PT ;  /* 0x000000ff4f00720c */ /* 0x000fe20003f66270 */
[--C-:B------:R-:W-:Y:S01]  /*3870*/  @!P1 IMAD.IADD R56, R56, 0x1, -R3.reuse ;  /* 0x0000000138389824 */ /* 0x100fe200078e0a03 */
[----:B------:R-:W-:Y:S01]  /*3880*/  ISETP.GE.AND P1, PT, R90, RZ, PT ;  /* 0x000000ff5a00720c */ /* 0x000fe20003f26270 */
[--C-:B------:R-:W-:Y:S01]  /*3890*/  @!P0 IMAD.IADD R46, R46, 0x1, -R3.reuse ;  /* 0x000000012e2e8824 */ /* 0x100fe200078e0a03 */
[----:B------:R-:W-:Y:S01]  /*38a0*/  ISETP.GE.AND P0, PT, R77, RZ, PT ;  /* 0x000000ff4d00720c */ /* 0x000fe20003f06270 */
[----:B------:R-:W-:Y:S01]  /*38b0*/  @!P4 IMAD.MOV R72, RZ, RZ, -R72 ;  /* 0x000000ffff48c224 */ /* 0x000fe200078e0a48 */
[----:B------:R-:W-:Y:S01]  /*38c0*/  ISETP.GT.U32.AND P4, PT, R3, R50, PT ;  /* 0x000000320300720c */ /* 0x000fe20003f84070 */
[--C-:B------:R-:W-:Y:S01]  /*38d0*/  @!P5 IMAD.IADD R66, R66, 0x1, -R3.reuse ;  /* 0x000000014242d824 */ /* 0x100fe200078e0a03 */
[----:B------:R-:W-:Y:S01]  /*38e0*/  ISETP.GE.AND P5, PT, R81, RZ, PT ;  /* 0x000000ff5100720c */ /* 0x000fe20003fa6270 */
[----:B------:R-:W-:Y:S01]  /*38f0*/  @!P6 IMAD.IADD R80, R80, 0x1, -R3 ;  /* 0x000000015050e824 */ /* 0x000fe200078e0a03 */
[----:B------:R-:W-:Y:S01]  /*3900*/  CS2R R90, SRZ ;  /* 0x00000000005a7805 */ /* 0x000fe2000001ff00 */
[----:B------:R-:W-:Y:S01]  /*3910*/  IMAD.MOV.U32 R47, RZ, RZ, R46 ;  /* 0x000000ffff2f7224 */ /* 0x000fe200078e002e */
[C---:B------:R-:W-:Y:S01]  /*3920*/  ISETP.GT.U32.AND P6, PT, R3.reuse, R66, PT ;  /* 0x000000420300720c */ /* 0x040fe20003fc4070 */
[----:B------:R-:W-:Y:S01]  /*3930*/  @!P2 IMAD.MOV R76, RZ, RZ, -R76 ;  /* 0x000000ffff4ca224 */ /* 0x000fe200078e0a4c */
[C---:B------:R-:W-:Y:S01]  /*3940*/  ISETP.GT.U32.AND P2, PT, R3.reuse, R52, PT ;  /* 0x000000340300720c */ /* 0x040fe20003f44070 */
[----:B------:R-:W-:Y:S01]  /*3950*/  @!P3 IMAD.MOV R47, RZ, RZ, -R47 ;  /* 0x000000ffff2fb224 */ /* 0x000fe200078e0a2f */
[C---:B------:R-:W-:Y:S01]  /*3960*/  ISETP.GT.U32.AND P3, PT, R3.reuse, R80, PT ;  /* 0x000000500300720c */ /* 0x040fe20003f64070 */
[----:B------:R-:W-:Y:S01]  /*3970*/  @!P1 IMAD.MOV R78, RZ, RZ, -R78 ;  /* 0x000000ffff4e9224 */ /* 0x000fe200078e0a4e */
[C---:B------:R-:W-:Y:S01]  /*3980*/  ISETP.GT.U32.AND P1, PT, R3.reuse, R6, PT ;  /* 0x000000060300720c */ /* 0x040fe20003f24070 */
[----:B------:R-:W-:Y:S01]  /*3990*/  @!P0 IMAD.MOV R44, RZ, RZ, -R44 ;  /* 0x000000ffff2c8224 */ /* 0x000fe200078e0a2c */
[----:B------:R-:W-:Y:S01]  /*39a0*/  ISETP.GT.U32.AND P0, PT, R3, R56, PT ;  /* 0x000000380300720c */ /* 0x000fe20003f04070 */
[--C-:B------:R-:W-:Y:S01]  /*39b0*/  @!P4 IMAD.IADD R50, R50, 0x1, -R3.reuse ;  /* 0x000000013232c824 */ /* 0x100fe200078e0a03 */
[----:B------:R-:W-:Y:S01]  /*39c0*/  ISETP.GE.AND P4, PT, R88, RZ, PT ;  /* 0x000000ff5800720c */ /* 0x000fe20003f86270 */
[----:B------:R-:W-:Y:S01]  /*39d0*/  IMAD R0, R0, UR4, RZ ;  /* 0x0000000400007c24 */ /* 0x000fe2000f8e02ff */
[----:B------:R-:W-:Y:S01]  /*39e0*/  LOP3.LUT R46, RZ, R49, RZ, 0x33, !PT ;  /* 0x00000031ff2e7212 */ /* 0x000fe200078e33ff */
[--C-:B------:R-:W-:Y:S01]  /*39f0*/  @!P6 IMAD.IADD R66, R66, 0x1, -R3.reuse ;  /* 0x000000014242e824 */ /* 0x100fe200078e0a03 */
[----:B------:R-:W-:Y:S01]  /*3a00*/  ISETP.GE.AND P6, PT, R5, RZ, PT ;  /* 0x000000ff0500720c */ /* 0x000fe20003fc6270 */
[--C-:B------:R-:W-:Y:S01]  /*3a10*/  @!P2 IMAD.IADD R52, R52, 0x1, -R3.reuse ;  /* 0x000000013434a824 */ /* 0x100fe200078e0a03 */
[----:B------:R-:W-:Y:S01]  /*3a20*/  ISETP.GE.AND P2, PT, R86, RZ, PT ;  /* 0x000000ff5600720c */ /* 0x000fe20003f46270 */
[--C-:B------:R-:W-:Y:S01]  /*3a30*/  @!P3 IMAD.IADD R80, R80, 0x1, -R3.reuse ;  /* 0x000000015050b824 */ /* 0x100fe200078e0a03 */
[----:B------:R-:W-:Y:S01]  /*3a40*/  ISETP.NE.AND P3, PT, R49, RZ, PT ;  /* 0x000000ff3100720c */ /* 0x000fe20003f65270 */
[--C-:B------:R-:W-:Y:S01]  /*3a50*/  @!P1 IMAD.IADD R6, R6, 0x1, -R3.reuse ;  /* 0x0000000106069824 */ /* 0x100fe200078e0a03 */
[----:B------:R-:W-:Y:S01]  /*3a60*/  ISETP.GE.AND P1, PT, R87, RZ, PT ;  /* 0x000000ff5700720c */ /* 0x000fe20003f26270 */
[----:B------:R-:W-:Y:S01]  /*3a70*/  @!P0 IMAD.IADD R56, R56, 0x1, -R3 ;  /* 0x0000000138388824 */ /* 0x000fe200078e0a03 */
[----:B------:R-:W-:Y:S01]  /*3a80*/  ISETP.GE.AND P0, PT, R64, RZ, PT ;  /* 0x000000ff4000720c */ /* 0x000fe20003f06270 */
[----:B------:R-:W-:Y:S01]  /*3a90*/  @!P4 IMAD.MOV R74, RZ, RZ, -R74 ;  /* 0x000000ffff4ac224 */ /* 0x000fe200078e0a4a */
[C---:B------:R-:W-:Y:S01]  /*3aa0*/  SEL R7, R46.reuse, R7, !P3 ;  /* 0x000000072e077207 */ /* 0x040fe20005800000 */
[----:B------:R-:W-:Y:S01]  /*3ab0*/  ULDC UR4, c[0x0][0x240] ;  /* 0x0000900000047ab9 */ /* 0x000fe20000000800 */
[----:B------:R-:W-:Y:S01]  /*3ac0*/  ISETP.GT.U32.AND P4, PT, R3, R50, PT ;  /* 0x000000320300720c */ /* 0x000fe20003f84070 */
[----:B------:R-:W-:Y:S01]  /*3ad0*/  @!P5 IMAD.MOV R48, RZ, RZ, -R48 ;  /* 0x000000ffff30d224 */ /* 0x000fe200078e0a30 */
[C---:B------:R-:W-:Y:S01]  /*3ae0*/  SEL R8, R46.reuse, R8, !P3 ;  /* 0x000000082e087207 */ /* 0x040fe20005800000 */
[----:B------:R-:W-:Y:S01]  /*3af0*/  IMAD R7, R7, UR4, RZ ;  /* 0x0000000407077c24 */ /* 0x000fe2000f8e02ff */
[C---:B------:R-:W-:Y:S01]  /*3b00*/  SEL R10, R46.reuse, R10, !P3 ;  /* 0x0000000a2e0a7207 */ /* 0x040fe20005800000 */
[----:B------:R-:W-:Y:S01]  /*3b10*/  @!P2 IMAD.MOV R6, RZ, RZ, -R6 ;  /* 0x000000ffff06a224 */ /* 0x000fe200078e0a06 */
[----:B------:R-:W-:Y:S01]  /*3b20*/  SEL R13, R46, R13, !P3 ;  /* 0x0000000d2e0d7207 */ /* 0x000fe20005800000 */
[----:B------:R-:W-:Y:S01]  /*3b30*/  IMAD R8, R8, UR4, RZ ;  /* 0x0000000408087c24 */ /* 0x000fe2000f8e02ff */
[C---:B------:R-:W-:Y:S01]  /*3b40*/  SEL R14, R46.reuse, R14, !P3 ;  /* 0x0000000e2e0e7207 */ /* 0x040fe20005800000 */
[----:B------:R-:W-:Y:S01]  /*3b50*/  @!P6 IMAD.MOV R80, RZ, RZ, -R80 ;  /* 0x000000ffff50e224 */ /* 0x000fe200078e0a50 */
[----:B------:R-:W-:Y:S01]  /*3b60*/  SEL R47, R46, R47, !P3 ;  /* 0x0000002f2e2f7207 */ /* 0x000fe20005800000 */
[----:B------:R-:W-:Y:S01]  /*3b70*/  IMAD R215, R10, UR4, RZ ;  /* 0x000000040ad77c24 */ /* 0x000fe2000f8e02ff */
[C---:B------:R-:W-:Y:S01]  /*3b80*/  SEL R9, R46.reuse, R9, !P3 ;  /* 0x000000092e097207 */ /* 0x040fe20005800000 */
[----:B------:R-:W-:Y:S01]  /*3b90*/  IMAD R223, R13, UR4, RZ ;  /* 0x000000040ddf7c24 */ /* 0x000fe2000f8e02ff */
[----:B------:R-:W-:Y:S01]  /*3ba0*/  ISETP.GE.AND P5, PT, R83, RZ, PT ;  /* 0x000000ff5300720c */ /* 0x000fe20003fa6270 */
[----:B------:R-:W-:Y:S01]  /*3bb0*/  @!P1 IMAD.MOV R56, RZ, RZ, -R56 ;  /* 0x000000ffff389224 */ /* 0x000fe200078e0a38 */
[----:B------:R-:W-:Y:S01]  /*3bc0*/  SEL R16, R46, R16, !P3 ;  /* 0x000000102e107207 */ /* 0x000fe20005800000 */
[----:B------:R-:W-:Y:S01]  /*3bd0*/  IMAD R227, R14, UR4, RZ ;  /* 0x000000040ee37c24 */ /* 0x000fe2000f8e02ff */
[C---:B------:R-:W-:Y:S01]  /*3be0*/  SEL R20, R46.reuse, R20, !P3 ;  /* 0x000000142e147207 */ /* 0x040fe20005800000 */
[----:B------:R-:W-:Y:S01]  /*3bf0*/  @!P0 IMAD.MOV R66, RZ, RZ, -R66 ;  /* 0x000000ffff428224 */ /* 0x000fe200078e0a42 */
[----:B------:R-:W-:Y:S01]  /*3c00*/  SEL R5, R46, R43, !P3 ;  /* 0x0000002b2e057207 */ /* 0x000fe20005800000 */
[----:B------:R-:W-:Y:S01]  /*3c10*/  IMAD R47, R47, UR4, RZ ;  /* 0x000000042f2f7c24 */ /* 0x000fe2000f8e02ff */
[----:B------:R-:W-:Y:S01]  /*3c20*/  SHF.R.S32.HI R10, RZ, 0x1f, R7 ;  /* 0x0000001fff0a7819 */ /* 0x000fe20000011407 */
[----:B------:R-:W-:Y:S01]  /*3c30*/  IMAD R9, R9, UR4, RZ ;  /* 0x0000000409097c24 */ /* 0x000fe2000f8e02ff */
[----:B------:R-:W-:Y:S01]  /*3c40*/  IADD3 R13, P6, R7, UR8, RZ ;  /* 0x00000008070d7c10 */ /* 0x000fe2000ffde0ff */
[----:B------:R-:W-:Y:S01]  /*3c50*/  @!P4 IMAD.IADD R50, R50, 0x1, -R3 ;  /* 0x000000013232c824 */ /* 0x000fe200078e0a03 */
[----:B------:R-:W-:Y:S01]  /*3c60*/  SEL R43, R46, R6, !P3 ;  /* 0x000000062e2b7207 */ /* 0x000fe20005800000 */
[----:B------:R-:W-:Y:S01]  /*3c70*/  IMAD R49, R16, UR4, RZ ;  /* 0x0000000410317c24 */ /* 0x000fe2000f8e02ff */
[----:B------:R-:W-:Y:S01]  /*3c80*/  SHF.R.S32.HI R7, RZ, 0x1f, R8 ;  /* 0x0000001fff077819 */ /* 0x000fe20000011408 */
[----:B------:R-:W-:Y:S01]  /*3c90*/  IMAD R242, R20, UR4, RZ ;  /* 0x0000000414f27c24 */ /* 0x000fe2000f8e02ff */
[----:B------:R-:W-:Y:S01]  /*3ca0*/  IADD3 R14, P1, R8, UR8, RZ ;  /* 0x00000008080e7c10 */ /* 0x000fe2000ff3e0ff */
[----:B------:R-:W-:Y:S01]  /*3cb0*/  @!P5 IMAD.MOV R50, RZ, RZ, -R50 ;  /* 0x000000ffff32d224 */ /* 0x000fe200078e0a32 */
[----:B------:R-:W-:Y:S01]  /*3cc0*/  SEL R15, R46, R15, !P3 ;  /* 0x0000000f2e0f7207 */ /* 0x000fe20005800000 */
[----:B------:R-:W-:Y:S01]  /*3cd0*/  IMAD R43, R43, UR4, RZ ;  /* 0x000000042b2b7c24 */ /* 0x000fe2000f8e02ff */
[----:B------:R-:W-:Y:S01]  /*3ce0*/  IADD3 R6, P0, R0, UR6, RZ ;  /* 0x0000000600067c10 */ /* 0x000fe2000ff1e0ff */
[----:B------:R-:W-:Y:S01]  /*3cf0*/  IMAD R64, R5, UR4, RZ ;  /* 0x0000000405407c24 */ /* 0x000fe2000f8e02ff */
[----:B------:R-:W-:Y:S01]  /*3d00*/  ISETP.GE.AND P4, PT, R85, RZ, PT ;  /* 0x000000ff5500720c */ /* 0x000fe20003f86270 */
[----:B------:R-:W-:Y:S01]  /*3d10*/  IMAD R45, R15, UR4, RZ ;  /* 0x000000040f2d7c24 */ /* 0x000fe2000f8e02ff */
[----:B------:R-:W-:Y:S01]  /*3d20*/  SEL R3, R46, R11, !P3 ;  /* 0x0000000b2e037207 */ /* 0x000fe20005800000 */
[----:B------:R-:W-:Y:S01]  /*3d30*/  ULDC UR6, c[0x0][0x23c] ;  /* 0x00008f0000067ab9 */ /* 0x000fe20000000800 */
[----:B------:R-:W-:-:S02]  /*3d40*/  IADD3.X R8, R7, UR9, RZ, P1, !PT ;  /* 0x0000000907087c10 */ /* 0x000fc40008ffe4ff */
[----:B------:R-:W-:Y:S02]  /*3d50*/  CS2R R88, SRZ ;  /* 0x0000000000587805 */ /* 0x000fe4000001ff00 */
[C---:B------:R-:W-:Y:S01]  /*3d60*/  SEL R21, R46.reuse, R21, !P3 ;  /* 0x000000152e157207 */ /* 0x040fe20005800000 */
[----:B------:R-:W-:Y:S01]  /*3d70*/  IMAD R219, R3, UR4, RZ ;  /* 0x0000000403db7c24 */ /* 0x000fe2000f8e02ff */
[----:B------:R-:W-:Y:S02]  /*3d80*/  SEL R25, R46, R25, !P3 ;  /* 0x000000192e197207 */ /* 0x000fe40005800000 */
[----:B------:R-:W-:Y:S02]  /*3d90*/  CS2R R82, SRZ ;  /* 0x0000000000527805 */ /* 0x000fe4000001ff00 */
[----:B------:R-:W-:Y:S01]  /*3da0*/  LEA.HI.X.SX32 R11, R0, UR7, 0x1, P0 ;  /* 0x00000007000b7c11 */ /* 0x000fe200080f0eff */
[----:B------:R-:W-:Y:S01]  /*3db0*/  IMAD R244, R21, UR4, RZ ;  /* 0x0000000415f47c24 */ /* 0x000fe2000f8e02ff */
[----:B------:R-:W-:Y:S01]  /*3dc0*/  SHF.R.S32.HI R229, RZ, 0x1f, R47 ;  /* 0x0000001fffe57819 */ /* 0x000fe2000001142f */
[----:B------:R-:W-:Y:S01]  /*3dd0*/  IMAD R25, R25, UR4, RZ ;  /* 0x0000000419197c24 */ /* 0x000fe2000f8e02ff */
[----:B------:R-:W-:Y:S01]  /*3de0*/  IADD3 R16, P1, R47, UR8, RZ ;  /* 0x000000082f107c10 */ /* 0x000fe2000ff3e0ff */
[----:B------:R-:W-:Y:S01]  /*3df0*/  @!P4 IMAD.MOV R52, RZ, RZ, -R52 ;  /* 0x000000ffff34c224 */ /* 0x000fe200078e0a34 */
[----:B------:R-:W-:-:S02]  /*3e00*/  SHF.R.S32.HI R211, RZ, 0x1f, R9 ;  /* 0x0000001fffd37819 */ /* 0x000fc40000011409 */
[----:B------:R-:W-:Y:S02]  /*3e10*/  CS2R R84, SRZ ;  /* 0x0000000000547805 */ /* 0x000fe4000001ff00 */
[----:B------:R-:W-:Y:S02]  /*3e20*/  IADD3 R212, P0, R9, UR8, RZ ;  /* 0x0000000809d47c10 */ /* 0x000fe4000ff1e0ff */
[----:B------:R-:W-:Y:S02]  /*3e30*/  CS2R R86, SRZ ;  /* 0x0000000000567805 */ /* 0x000fe4000001ff00 */
[----:B------:R-:W-:Y:S01]  /*3e40*/  SHF.R.S32.HI R241, RZ, 0x1f, R242 ;  /* 0x0000001ffff17819 */ /* 0x000fe200000114f2 */
[----:B------:R-:W-:Y:S01]  /*3e50*/  USHF.L.U32 UR17, UR6, 0x6, URZ ;  /* 0x0000000606117899 */ /* 0x000fe2000800063f */
[----:B------:R-:W-:Y:S01]  /*3e60*/  IADD3.X R229, R229, UR9, RZ, P1, !PT ;  /* 0x00000009e5e57c10 */ /* 0x000fe20008ffe4ff */
[----:B------:R-:W-:Y:S01]  /*3e70*/  UMOV UR7, 0x80000020 ;  /* 0x8000002000077882 */ /* 0x000fe20000000000 */
[----:B------:R-:W-:-:S02]  /*3e80*/  IADD3.X R211, R211, UR9, RZ, P0, !PT ;  /* 0x00000009d3d37c10 */ /* 0x000fc400087fe4ff */
[----:B------:R-:W-:Y:S02]  /*3e90*/  IADD3 R242, P1, R242, UR8, RZ ;  /* 0x00000008f2f27c10 */ /* 0x000fe4000ff3e0ff */
[----:B------:R-:W-:Y:S02]  /*3ea0*/  SEL R26, R46, R26, !P3 ;  /* 0x0000001a2e1a7207 */ /* 0x000fe40005800000 */
[----:B------:R-:W-:Y:S02]  /*3eb0*/  SHF.R.S32.HI R213, RZ, 0x1f, R215 ;  /* 0x0000001fffd57819 */ /* 0x000fe400000114d7 */
[----:B------:R-:W-:Y:S01]  /*3ec0*/  SHF.R.S32.HI R231, RZ, 0x1f, R45 ;  /* 0x0000001fffe77819 */ /* 0x000fe2000001142d */
[----:B------:R-:W-:Y:S01]  /*3ed0*/  IMAD R26, R26, UR4, RZ ;  /* 0x000000041a1a7c24 */ /* 0x000fe2000f8e02ff */
[----:B------:R-:W-:Y:S02]  /*3ee0*/  IADD3 R9, P0, R45, UR8, RZ ;  /* 0x000000082d097c10 */ /* 0x000fe4000ff1e0ff */
[----:B------:R-:W-:-:S02]  /*3ef0*/  SEL R17, R46, R17, !P3 ;  /* 0x000000112e117207 */ /* 0x000fc40005800000 */
[C---:B------:R-:W-:Y:S02]  /*3f00*/  SEL R48, R46.reuse, R48, !P3 ;  /* 0x000000302e307207 */ /* 0x040fe40005800000 */
[----:B------:R-:W-:Y:S01]  /*3f10*/  IADD3 R215, P5, R215, UR8, RZ ;  /* 0x00000008d7d77c10 */ /* 0x000fe2000ffbe0ff */
[----:B------:R-:W-:Y:S01]  /*3f20*/  IMAD R236, R17, UR4, RZ ;  /* 0x0000000411ec7c24 */ /* 0x000fe2000f8e02ff */
[----:B------:R-:W-:Y:S01]  /*3f30*/  SEL R44, R46, R44, !P3 ;  /* 0x0000002c2e2c7207 */ /* 0x000fe20005800000 */
[----:B------:R-:W-:Y:S01]  /*3f40*/  IMAD R48, R48, UR4, RZ ;  /* 0x0000000430307c24 */ /* 0x000fe2000f8e02ff */
[----:B------:R-:W-:Y:S02]  /*3f50*/  IADD3.X R241, R241, UR9, RZ, P1, !PT ;  /* 0x00000009f1f17c10 */ /* 0x000fe40008ffe4ff */
[----:B------:R-:W-:Y:S01]  /*3f60*/  SHF.R.S32.HI R243, RZ, 0x1f, R244 ;  /* 0x0000001ffff37819 */ /* 0x000fe200000114f4 */
[----:B------:R-:W-:Y:S01]  /*3f70*/  IMAD R44, R44, UR4, RZ ;  /* 0x000000042c2c7c24 */ /* 0x000fe2000f8e02ff */
[----:B------:R-:W-:-:S02]  /*3f80*/  IADD3.X R231, R231, UR9, RZ, P0, !PT ;  /* 0x00000009e7e77c10 */ /* 0x000fc400087fe4ff */
[----:B------:R-:W-:Y:S02]  /*3f90*/  IADD3 R154, P1, R25, UR8, RZ ;  /* 0x00000008199a7c10 */ /* 0x000fe4000ff3e0ff */
[----:B------:R-:W-:Y:S02]  /*3fa0*/  IADD3.X R213, R213, UR9, RZ, P5, !PT ;  /* 0x00000009d5d57c10 */ /* 0x000fe4000affe4ff */
[----:B------:R-:W-:Y:S01]  /*3fb0*/  IADD3 R244, P0, R244, UR8, RZ ;  /* 0x00000008f4f47c10 */ /* 0x000fe2000ff1e0ff */
[----:B------:R0:W-:Y:S01]  /*3fc0*/  STL [R1+0x4], R154 ;  /* 0x0000049a01007387 */ /* 0x0001e20000100800 */
[----:B------:R-:W-:Y:S02]  /*3fd0*/  SEL R27, R46, R27, !P3 ;  /* 0x0000001b2e1b7207 */ /* 0x000fe40005800000 */
[----:B------:R-:W-:Y:S02]  /*3fe0*/  SHF.R.S32.HI R217, RZ, 0x1f, R219 ;  /* 0x0000001fffd97819 */ /* 0x000fe400000114db */
[----:B------:R-:W-:Y:S01]  /*3ff0*/  SHF.R.S32.HI R233, RZ, 0x1f, R49 ;  /* 0x0000001fffe97819 */ /* 0x000fe20000011431 */
[----:B------:R-:W-:Y:S01]  /*4000*/  IMAD R27, R27, UR4, RZ ;  /* 0x000000041b1b7c24 */ /* 0x000fe2000f8e02ff */
[----:B------:R-:W-:-:S02]  /*4010*/  IADD3 R7, P5, R49, UR8, RZ ;  /* 0x0000000831077c10 */ /* 0x000fc4000ffbe0ff */
[C---:B------:R-:W-:Y:S02]  /*4020*/  SEL R18, R46.reuse, R18, !P3 ;  /* 0x000000122e127207 */ /* 0x040fe40005800000 */
[----:B------:R-:W-:Y:S02]  /*4030*/  SEL R22, R46, R22, !P3 ;  /* 0x000000162e167207 */ /* 0x000fe40005800000 */
[----:B------:R-:W-:Y:S01]  /*4040*/  IADD3 R219, P4, R219, UR8, RZ ;  /* 0x00000008dbdb7c10 */ /* 0x000fe2000ff9e0ff */
[----:B------:R-:W-:Y:S01]  /*4050*/  IMAD R238, R18, UR4, RZ ;  /* 0x0000000412ee7c24 */ /* 0x000fe2000f8e02ff */
[----:B------:R-:W-:Y:S01]  /*4060*/  IADD3.X R243, R243, UR9, RZ, P0, !PT ;  /* 0x00000009f3f37c10 */ /* 0x000fe200087fe4ff */
[----:B------:R-:W-:Y:S01]  /*4070*/  IMAD R22, R22, UR4, RZ ;  /* 0x0000000416167c24 */ /* 0x000fe2000f8e02ff */
[----:B------:R-:W-:Y:S02]  /*4080*/  IADD3.X R233, R233, UR9, RZ, P5, !PT ;  /* 0x00000009e9e97c10 */ /* 0x000fe4000affe4ff */
[----:B0-----:R-:W-:-:S02]  /*4090*/  IADD3 R154, P0, R26, UR8, RZ ;  /* 0x000000081a9a7c10 */ /* 0x001fc4000ff1e0ff */
[C---:B------:R-:W-:Y:S02]  /*40a0*/  SEL R19, R46.reuse, R19, !P3 ;  /* 0x000000132e137207 */ /* 0x040fe40005800000 */
[C---:B------:R-:W-:Y:S01]  /*40b0*/  SEL R23, R46.reuse, R23, !P3 ;  /* 0x000000172e177207 */ /* 0x040fe20005800000 */
[----:B------:R0:W-:Y:S01]  /*40c0*/  STL [R1+0xc], R154 ;  /* 0x00000c9a01007387 */ /* 0x0001e20000100800 */
[C---:B------:R-:W-:Y:S01]  /*40d0*/  SEL R24, R46.reuse, R24, !P3 ;  /* 0x000000182e187207 */ /* 0x040fe20005800000 */
[----:B------:R-:W-:Y:S01]  /*40e0*/  IMAD R240, R19, UR4, RZ ;  /* 0x0000000413f07c24 */ /* 0x000fe2000f8e02ff */
[C---:B------:R-:W-:Y:S01]  /*40f0*/  SEL R28, R46.reuse, R28, !P3 ;  /* 0x0000001c2e1c7207 */ /* 0x040fe20005800000 */
[----:B------:R-:W-:Y:S01]  /*4100*/  IMAD R23, R23, UR4, RZ ;  /* 0x0000000417177c24 */ /* 0x000fe2000f8e02ff */
[----:B------:R-:W-:Y:S01]  /*4110*/  SEL R29, R46, R29, !P3 ;  /* 0x0000001d2e1d7207 */ /* 0x000fe20005800000 */
[----:B------:R-:W-:Y:S01]  /*4120*/  IMAD R24, R24, UR4, RZ ;  /* 0x0000000418187c24 */ /* 0x000fe2000f8e02ff */
[----:B------:R-:W-:Y:S01]  /*4130*/  SEL R30, R46, R30, !P3 ;  /* 0x0000001e2e1e7207 */ /* 0x000fe20005800000 */
[----:B------:R-:W-:Y:S01]  /*4140*/  IMAD R28, R28, UR4, RZ ;  /* 0x000000041c1c7c24 */ /* 0x000fe2000f8e02ff */
[C---:B------:R-:W-:Y:S01]  /*4150*/  SEL R31, R46.reuse, R31, !P3 ;  /* 0x0000001f2e1f7207 */ /* 0x040fe20005800000 */
        /* <DEDUP_REMOVED lines=69> */
[----:B------:R-:W-:Y:S01]  /*45b0*/  SHF.R.S32.HI R235, RZ, 0x1f, R236 ;  /* 0x0000001fffeb7819 */ /* 0x000fe200000114ec */
[----:B------:R-:W-:Y:S01]  /*45c0*/  IMAD R56, R56, UR4, RZ ;  /* 0x0000000438387c24 */ /* 0x000fe2000f8e02ff */
[----:B------:R-:W-:Y:S01]  /*45d0*/  IADD3.X R217, R217, UR9, RZ, P4, !PT ;  /* 0x00000009d9d97c10 */ /* 0x000fe2000a7fe4ff */
[----:B------:R-:W-:Y:S01]  /*45e0*/  IMAD R66, R66, UR4, RZ ;  /* 0x0000000442427c24 */ /* 0x000fe2000f8e02ff */
[----:B------:R-:W-:-:S02]  /*45f0*/  SHF.R.S32.HI R245, RZ, 0x1f, R48 ;  /* 0x0000001ffff57819 */ /* 0x000fc40000011430 */
[----:B------:R-:W-:Y:S02]  /*4600*/  CS2R R68, SRZ ;  /* 0x0000000000447805 */ /* 0x000fe4000001ff00 */
[----:B------:R-:W-:Y:S02]  /*4610*/  IADD3 R246, P5, R48, UR8, RZ ;  /* 0x0000000830f67c10 */ /* 0x000fe4000ffbe0ff */
[----:B------:R-:W-:Y:S02]  /*4620*/  CS2R R48, SRZ ;  /* 0x0000000000307805 */ /* 0x000fe4000001ff00 */
[----:B------:R-:W-:Y:S02]  /*4630*/  SEL R46, R46, R80, !P3 ;  /* 0x000000502e2e7207 */ /* 0x000fe40005800000 */
[----:B------:R-:W-:Y:S02]  /*4640*/  CS2R R70, SRZ ;  /* 0x0000000000467805 */ /* 0x000fe4000001ff00 */
[----:B------:R-:W-:-:S02]  /*4650*/  SHF.R.S32.HI R221, RZ, 0x1f, R223 ;  /* 0x0000001fffdd7819 */ /* 0x000fc400000114df */
[----:B------:R-:W-:Y:S02]  /*4660*/  CS2R R72, SRZ ;  /* 0x0000000000487805 */ /* 0x000fe4000001ff00 */
[----:B------:R-:W-:Y:S01]  /*4670*/  IADD3 R236, P4, R236, UR8, RZ ;  /* 0x00000008ecec7c10 */ /* 0x000fe2000ff9e0ff */
[----:B------:R-:W-:Y:S01]  /*4680*/  IMAD R17, R46, UR4, RZ ;  /* 0x000000042e117c24 */ /* 0x000fe2000f8e02ff */
[----:B------:R-:W-:Y:S01]  /*4690*/  SHF.R.S32.HI R15, RZ, 0x1f, R44 ;  /* 0x0000001fff0f7819 */ /* 0x000fe2000001142c */
[----:B------:R-:W-:Y:S01]  /*46a0*/  UIADD3 UR4, UR12, 0x2000, URZ ;  /* 0x000020000c047890 */ /* 0x000fe2000fffe03f */
[----:B------:R-:W-:Y:S02]  /*46b0*/  IADD3 R0, P2, R44, UR8, RZ ;  /* 0x000000082c007c10 */ /* 0x000fe4000ff5e0ff */
[----:B------:R-:W-:Y:S02]  /*46c0*/  CS2R R44, SRZ ;  /* 0x00000000002c7805 */ /* 0x000fe4000001ff00 */
[----:B------:R-:W-:Y:S01]  /*46d0*/  IADD3 R223, P3, R223, UR8, RZ ;  /* 0x00000008dfdf7c10 */ /* 0x000fe2000ff7e0ff */
[----:B------:R-:W-:Y:S01]  /*46e0*/  USHF.R.U32.HI UR4, URZ, 0x4, UR4 ;  /* 0x000000043f047899 */ /* 0x000fe20008011604 */
[----:B------:R-:W-:-:S02]  /*46f0*/  IADD3.X R245, R245, UR9, RZ, P5, !PT ;  /* 0x00000009f5f57c10 */ /* 0x000fc4000affe4ff */
[----:B------:R-:W-:Y:S02]  /*4700*/  CS2R R46, SRZ ;  /* 0x00000000002e7805 */ /* 0x000fe4000001ff00 */
[----:B------:R-:W-:Y:S01]  /*4710*/  IADD3.X R235, R235, UR9, RZ, P4, !PT ;  /* 0x00000009ebeb7c10 */ /* 0x000fe2000a7fe4ff */
[----:B------:R-:W-:Y:S01]  /*4720*/  USGXT.U32 UR4, UR4, 0xe ;  /* 0x0000000e0404789a */ /* 0x000fe20008000000 */
[----:B0-----:R-:W-:Y:S02]  /*4730*/  IADD3 R154, P5, R27, UR8, RZ ;  /* 0x000000081b9a7c10 */ /* 0x001fe4000ffbe0ff */
[----:B------:R-:W-:Y:S02]  /*4740*/  CS2R R74, SRZ ;  /* 0x00000000004a7805 */ /* 0x000fe4000001ff00 */
[----:B------:R-:W-:Y:S02]  /*4750*/  IADD3.X R15, R15, UR9, RZ, P2, !PT ;  /* 0x000000090f0f7c10 */ /* 0x000fe400097fe4ff */
[----:B------:R-:W-:-:S02]  /*4760*/  CS2R R76, SRZ ;  /* 0x00000000004c7805 */ /* 0x000fc4000001ff00 */
[----:B------:R-:W-:Y:S01]  /*4770*/  SHF.R.S32.HI R225, RZ, 0x1f, R227 ;  /* 0x0000001fffe17819 */ /* 0x000fe200000114e3 */
[----:B------:R0:W-:Y:S01]  /*4780*/  STL [R1+0x14], R154 ;  /* 0x0000149a01007387 */ /* 0x0001e20000100800 */
[----:B------:R-:W-:Y:S02]  /*4790*/  SHF.R.S32.HI R237, RZ, 0x1f, R238 ;  /* 0x0000001fffed7819 */ /* 0x000fe400000114ee */
[----:B------:R-:W-:Y:S02]  /*47a0*/  CS2R R78, SRZ ;  /* 0x00000000004e7805 */ /* 0x000fe4000001ff00 */
[----:B------:R-:W-:Y:S02]  /*47b0*/  IADD3.X R221, R221, UR9, RZ, P3, !PT ;  /* 0x00000009dddd7c10 */ /* 0x000fe40009ffe4ff */
[----:B------:R-:W-:Y:S02]  /*47c0*/  CS2R R80, SRZ ;  /* 0x0000000000507805 */ /* 0x000fe4000001ff00 */
[----:B------:R-:W-:Y:S01]  /*47d0*/  SHF.R.S32.HI R247, RZ, 0x1f, R22 ;  /* 0x0000001ffff77819 */ /* 0x000fe20000011416 */
[----:B------:R-:W-:Y:S01]  /*47e0*/  UIADD3.64 UR10, UR4, -UR10, URZ ;  /* 0x8000000a040a7297 */ /* 0x000fe2000fffe03f */
[----:B------:R-:W-:-:S02]  /*47f0*/  IADD3 R248, P4, R22, UR8, RZ ;  /* 0x0000000816f87c10 */ /* 0x000fc4000ff9e0ff */
[----:B------:R-:W-:Y:S02]  /*4800*/  IADD3 R227, P2, R227, UR8, RZ ;  /* 0x00000008e3e37c10 */ /* 0x000fe4000ff5e0ff */
[----:B------:R-:W-:Y:S02]  /*4810*/  IADD3 R238, P3, R238, UR8, RZ ;  /* 0x00000008eeee7c10 */ /* 0x000fe4000ff7e0ff */
[----:B------:R-:W-:Y:S02]  /*4820*/  IADD3.X R247, R247, UR9, RZ, P4, !PT ;  /* 0x00000009f7f77c10 */ /* 0x000fe4000a7fe4ff */
[----:B------:R-:W-:Y:S02]  /*4830*/  SHF.R.S32.HI R239, RZ, 0x1f, R240 ;  /* 0x0000001fffef7819 */ /* 0x000fe400000114f0 */
[----:B------:R-:W-:Y:S02]  /*4840*/  IADD3.X R225, R225, UR9, RZ, P2, !PT ;  /* 0x00000009e1e17c10 */ /* 0x000fe400097fe4ff */
[----:B------:R-:W-:-:S02]  /*4850*/  IADD3.X R237, R237, UR9, RZ, P3, !PT ;  /* 0x00000009eded7c10 */ /* 0x000fc40009ffe4ff */
[----:B0-----:R-:W-:Y:S02]  /*4860*/  IADD3 R154, P4, R28, UR8, RZ ;  /* 0x000000081c9a7c10 */ /* 0x001fe4000ff9e0ff */
[----:B------:R-:W-:Y:S02]  /*4870*/  IADD3 R240, P2, R240, UR8, RZ ;  /* 0x00000008f0f07c10 */ /* 0x000fe4000ff5e0ff */
[----:B------:R-:W-:Y:S01]  /*4880*/  SHF.R.S32.HI R249, RZ, 0x1f, R23 ;  /* 0x0000001ffff97819 */ /* 0x000fe20000011417 */
[----:B------:R0:W-:Y:S01]  /*4890*/  STL [R1+0x1c], R154 ;  /* 0x00001c9a01007387 */ /* 0x0001e20000100800 */
[----:B------:R-:W-:Y:S02]  /*48a0*/  IADD3 R250, P3, R23, UR8, RZ ;  /* 0x0000000817fa7c10 */ /* 0x000fe4000ff7e0ff */
[----:B------:R-:W-:Y:S02]  /*48b0*/  IADD3.X R239, R239, UR9, RZ, P2, !PT ;  /* 0x00000009efef7c10 */ /* 0x000fe400097fe4ff */
[----:B------:R-:W-:-:S02]  /*48c0*/  IADD3.X R249, R249, UR9, RZ, P3, !PT ;  /* 0x00000009f9f97c10 */ /* 0x000fc40009ffe4ff */
[----:B------:R-:W-:Y:S02]  /*48d0*/  SHF.R.S32.HI R251, RZ, 0x1f, R24 ;  /* 0x0000001ffffb7819 */ /* 0x000fe40000011418 */
[----:B------:R-:W-:Y:S02]  /*48e0*/  IADD3 R252, P2, R24, UR8, RZ ;  /* 0x0000000818fc7c10 */ /* 0x000fe4000ff5e0ff */
[----:B0-----:R-:W-:Y:S02]  /*48f0*/  IADD3 R154, P3, R50, UR8, RZ ;  /* 0x00000008329a7c10 */ /* 0x001fe4000ff7e0ff */
[----:B------:R-:W-:Y:S02]  /*4900*/  SHF.R.S32.HI R22, RZ, 0x1f, R25 ;  /* 0x0000001fff167819 */ /* 0x000fe40000011419 */
[----:B------:R-:W-:Y:S01]  /*4910*/  IADD3.X R251, R251, UR9, RZ, P2, !PT ;  /* 0x00000009fbfb7c10 */ /* 0x000fe200097fe4ff */
[----:B------:R0:W-:Y:S01]  /*4920*/  STL [R1+0x24], R154 ;  /* 0x0000249a01007387 */ /* 0x0001e20000100800 */
[----:B------:R-:W-:-:S02]  /*4930*/  IADD3 R155, P2, R29, UR8, RZ ;  /* 0x000000081d9b7c10 */ /* 0x000fc4000ff5e0ff */
[----:B------:R-:W-:Y:S02]  /*4940*/  SHF.R.S32.HI R23, RZ, 0x1f, R26 ;  /* 0x0000001fff177819 */ /* 0x000fe4000001141a */
[----:B------:R-:W-:Y:S01]  /*4950*/  SHF.R.S32.HI R24, RZ, 0x1f, R27 ;  /* 0x0000001fff187819 */ /* 0x000fe2000001141b */
[----:B------:R1:W-:Y:S01]  /*4960*/  STL [R1+0x2c], R155 ;  /* 0x00002c9b01007387 */ /* 0x0003e20000100800 */
[----:B------:R-:W-:Y:S02]  /*4970*/  SHF.R.S32.HI R25, RZ, 0x1f, R28 ;  /* 0x0000001fff197819 */ /* 0x000fe4000001141c */
[----:B------:R-:W-:Y:S02]  /*4980*/  SHF.R.S32.HI R26, RZ, 0x1f, R50 ;  /* 0x0000001fff1a7819 */ /* 0x000fe40000011432 */
[----:B0-----:R-:W-:Y:S02]  /*4990*/  IADD3.X R154, R22, UR9, RZ, P1, !PT ;  /* 0x00000009169a7c10 */ /* 0x001fe40008ffe4ff */
[----:B------:R-:W-:-:S02]  /*49a0*/  SHF.R.S32.HI R27, RZ, 0x1f, R29 ;  /* 0x0000001fff1b7819 */ /* 0x000fc4000001141d */
[----:B------:R-:W-:Y:S01]  /*49b0*/  SHF.R.S32.HI R28, RZ, 0x1f, R30 ;  /* 0x0000001fff1c7819 */ /* 0x000fe2000001141e */
[----:B------:R0:W-:Y:S01]  /*49c0*/  STL [R1], R154 ;  /* 0x0000009a01007387 */ /* 0x0001e20000100800 */
[----:B-1----:R-:W-:Y:S02]  /*49d0*/  IADD3 R155, P1, R30, UR8, RZ ;  /* 0x000000081e9b7c10 */ /* 0x002fe4000ff3e0ff */
[----:B------:R-:W-:Y:S02]  /*49e0*/  SHF.R.S32.HI R22, RZ, 0x1f, R31 ;  /* 0x0000001fff167819 */ /* 0x000fe4000001141f */
[----:B------:R-:W-:Y:S01]  /*49f0*/  IADD3.X R10, R10, UR9, RZ, P6, !PT ;  /* 0x000000090a0a7c10 */ /* 0x000fe2000b7fe4ff */
[----:B------:R1:W-:Y:S01]  /*4a00*/  STL [R1+0x34], R155 ;  /* 0x0000349b01007387 */ /* 0x0003e20000100800 */
[----:B------:R-:W-:Y:S02]  /*4a10*/  SHF.R.S32.HI R12, RZ, 0x6, R12 ;  /* 0x00000006ff0c7819 */ /* 0x000fe4000001140c */
[----:B0-----:R-:W-:-:S02]  /*4a20*/  IADD3.X R154, R23, UR9, RZ, P0, !PT ;  /* 0x00000009179a7c10 */ /* 0x001fc400087fe4ff */
[----:B------:R-:W-:-:S03]  /*4a30*/  SHF.R.S32.HI R23, RZ, 0x1f, R32 ;  /* 0x0000001fff177819 */ /* 0x000fc60000011420 */
[----:B------:R0:W-:Y:S01]  /*4a40*/  STL [R1+0x8], R154 ;  /* 0x0000089a01007387 */ /* 0x0001e20000100800 */
[----:B-1----:R-:W-:Y:S02]  /*4a50*/  IADD3 R155, P0, R31, UR8, RZ ;  /* 0x000000081f9b7c10 */ /* 0x002fe4000ff1e0ff */
[----:B------:R-:W-:-:S03]  /*4a60*/  CS2R R30, SRZ ;  /* 0x00000000001e7805 */ /* 0x000fc6000001ff00 */
[----:B------:R1:W-:Y:S01]  /*4a70*/  STL [R1+0x3c], R155 ;  /* 0x00003c9b01007387 */ /* 0x0003e20000100800 */
[----:B0-----:R-:W-:Y:S02]  /*4a80*/  IADD3.X R154, R24, UR9, RZ, P5, !PT ;  /* 0x00000009189a7c10 */ /* 0x001fe4000affe4ff */
[----:B------:R-:W-:-:S03]  /*4a90*/  SHF.R.S32.HI R24, RZ, 0x1f, R33 ;  /* 0x0000001fff187819 */ /* 0x000fc60000011421 */
[----:B------:R0:W-:Y:S01]  /*4aa0*/  STL [R1+0x10], R154 ;  /* 0x0000109a01007387 */ /* 0x0001e20000100800 */
[----:B-1----:R-:W-:-:S05]  /*4ab0*/  IADD3 R155, P5, R32, UR8, RZ ;  /* 0x00000008209b7c10 */ /* 0x002fca000ffbe0ff */
[----:B------:R1:W-:Y:S01]  /*4ac0*/  STL [R1+0x44], R155 ;  /* 0x0000449b01007387 */ /* 0x0003e20000100800 */
[----:B0-----:R-:W-:Y:S02]  /*4ad0*/  IADD3.X R154, R25, UR9, RZ, P4, !PT ;  /* 0x00000009199a7c10 */ /* 0x001fe4000a7fe4ff */
        /* <DEDUP_REMOVED lines=154> */
[----:B0-----:R-:W-:-:S05]  /*5480*/  IADD3.X R154, R25, UR9, RZ, P0, !PT ;  /* 0x00000009199a7c10 */ /* 0x001fca00087fe4ff */
[----:B------:R0:W-:Y:S01]  /*5490*/  STL [R1+0xf8], R154 ;  /* 0x0000f89a01007387 */ /* 0x0001e20000100800 */
[----:B-1----:R-:W-:Y:S02]  /*54a0*/  IADD3 R155, P0, R21, UR8, RZ ;  /* 0x00000008159b7c10 */ /* 0x002fe4000ff1e0ff */
[----:B------:R-:W-:-:S03]  /*54b0*/  SHF.R.S32.HI R21, RZ, 0x1f, R20 ;  /* 0x0000001fff157819 */ /* 0x000fc60000011414 */
[----:B------:R1:W-:Y:S01]  /*54c0*/  STL [R1+0x12c], R155 ;  /* 0x00012c9b01007387 */ /* 0x0003e20000100800 */
[----:B0-----:R-:W-:-:S05]  /*54d0*/  IADD3.X R154, R26, UR9, RZ, P5, !PT ;  /* 0x000000091a9a7c10 */ /* 0x001fca000affe4ff */
[----:B------:R0:W-:Y:S01]  /*54e0*/  STL [R1+0x100], R154 ;  /* 0x0001009a01007387 */ /* 0x0001e20000100800 */
[----:B-1----:R-:W-:Y:S02]  /*54f0*/  IADD3 R155, P5, R20, UR8, RZ ;  /* 0x00000008149b7c10 */ /* 0x002fe4000ffbe0ff */
[----:B------:R-:W-:Y:S02]  /*5500*/  SHF.R.S32.HI R20, RZ, 0x1f, R19 ;  /* 0x0000001fff147819 */ /* 0x000fe40000011413 */
[----:B------:R-:W-:Y:S01]  /*5510*/  IADD3.X R21, R21, UR9, RZ, P5, !PT ;  /* 0x0000000915157c10 */ /* 0x000fe2000affe4ff */
[----:B------:R1:W-:Y:S01]  /*5520*/  STL [R1+0x134], R155 ;  /* 0x0001349b01007387 */ /* 0x0003e20000100800 */
[----:B0-----:R-:W-:Y:S02]  /*5530*/  IADD3.X R154, R27, UR9, RZ, P4, !PT ;  /* 0x000000091b9a7c10 */ /* 0x001fe4000a7fe4ff */
[----:B------:R-:W-:-:S03]  /*5540*/  CS2R R26, SRZ ;  /* 0x00000000001a7805 */ /* 0x000fc6000001ff00 */
        /* <DEDUP_REMOVED lines=9> */
[----:B------:R-:W-:-:S03]  /*55e0*/  SHF.R.S32.HI R18, RZ, 0x1f, R5 ;  /* 0x0000001fff127819 */ /* 0x000fc60000011405 */
[----:B------:R-:W-:Y:S01]  /*55f0*/  STL [R1+0x144], R155 ;  /* 0x0001449b01007387 */ /* 0x000fe20000100800 */
[----:B0-----:R-:W-:Y:S02]  /*5600*/  IADD3.X R154, R22, UR9, RZ, P2, !PT ;  /* 0x00000009169a7c10 */ /* 0x001fe400097fe4ff */
[----:B------:R-:W-:Y:S02]  /*5610*/  IADD3 R22, P2, R5, UR8, RZ ;  /* 0x0000000805167c10 */ /* 0x000fe4000ff5e0ff */
[----:B------:R-:W-:Y:S01]  /*5620*/  SHF.R.S32.HI R5, RZ, 0x1f, R3 ;  /* 0x0000001fff057819 */ /* 0x000fe20000011403 */
[----:B------:R0:W-:Y:S01]  /*5630*/  STL [R1+0x118], R154 ;  /* 0x0001189a01007387 */ /* 0x0001e20000100800 */
[----:B------:R-:W-:-:S03]  /*5640*/  IADD3.X R18, R18, UR9, RZ, P2, !PT ;  /* 0x0000000912127c10 */ /* 0x000fc600097fe4ff */
[----:B------:R1:W-:Y:S01]  /*5650*/  STL [R1+0x14c], R22 ;  /* 0x00014c1601007387 */ /* 0x0003e20000100800 */
[----:B0-----:R-:W-:Y:S02]  /*5660*/  IADD3.X R154, R23, UR9, RZ, P1, !PT ;  /* 0x00000009179a7c10 */ /* 0x001fe40008ffe4ff */
[----:B------:R-:W-:Y:S02]  /*5670*/  IADD3 R23, P1, R3, UR8, RZ ;  /* 0x0000000803177c10 */ /* 0x000fe4000ff3e0ff */
[----:B-1----:R-:W-:Y:S01]  /*5680*/  IADD3.X R22, R24, UR9, RZ, P0, !PT ;  /* 0x0000000918167c10 */ /* 0x002fe200087fe4ff */
[----:B------:R-:W-:Y:S01]  /*5690*/  STL [R1+0x120], R154 ;  /* 0x0001209a01007387 */ /* 0x000fe20000100800 */
[----:B------:R-:W-:Y:S01]  /*56a0*/  IADD3 R3, P0, R17, UR8, RZ ;  /* 0x0000000811037c10 */ /* 0x000fe2000ff1e0ff */
[----:B------:R-:W-:Y:S01]  /*56b0*/  UIADD3 UR8, UP0, UR13, 0x2, URZ ;  /* 0x000000020d087890 */ /* 0x000fe2000ff1e03f */
[----:B------:R-:W-:Y:S01]  /*56c0*/  IADD3.X R5, R5, UR9, RZ, P1, !PT ;  /* 0x0000000905057c10 */ /* 0x000fe20008ffe4ff */
[----:B------:R-:W-:Y:S01]  /*56d0*/  STL [R1+0x154], R23 ;  /* 0x0001541701007387 */ /* 0x000fe20000100800 */
[----:B------:R-:W-:-:S03]  /*56e0*/  CS2R R24, SRZ ;  /* 0x0000000000187805 */ /* 0x000fc6000001ff00 */
[----:B------:R-:W-:Y:S04]  /*56f0*/  STL [R1+0x128], R22 ;  /* 0x0001281601007387 */ /* 0x000fe80000100800 */
[----:B------:R0:W-:Y:S04]  /*5700*/  STL [R1+0x15c], R3 ;  /* 0x00015c0301007387 */ /* 0x0001e80000100800 */
[----:B------:R-:W-:Y:S04]  /*5710*/  STL [R1+0x130], R21 ;  /* 0x0001301501007387 */ /* 0x000fe80000100800 */
[----:B------:R-:W-:Y:S01]  /*5720*/  STL [R1+0x138], R20 ;  /* 0x0001381401007387 */ /* 0x000fe20000100800 */
[----:B0-----:R-:W-:-:S05]  /*5730*/  IADD3.X R3, R19, UR9, RZ, P3, !PT ;  /* 0x0000000913037c10 */ /* 0x001fca0009ffe4ff */
[----:B------:R0:W-:Y:S04]  /*5740*/  STL [R1+0x140], R3 ;  /* 0x0001400301007387 */ /* 0x0001e80000100800 */
[----:B------:R-:W-:Y:S04]  /*5750*/  STL [R1+0x148], R18 ;  /* 0x0001481201007387 */ /* 0x000fe80000100800 */
[----:B------:R1:W-:Y:S01]  /*5760*/  STL [R1+0x150], R5 ;  /* 0x0001500501007387 */ /* 0x0003e20000100800 */
[----:B0-----:R-:W-:Y:S01]  /*5770*/  LEA.HI.X.SX32 R3, R17, UR9, 0x1, P0 ;  /* 0x0000000911037c11 */ /* 0x001fe200080f0eff */
[----:B------:R-:W-:-:S04]  /*5780*/  UIADD3.X UR9, UR5, -0x7fffffe0, URZ, UP0, !UPT ;  /* 0x8000002005097890 */ /* 0x000fc800087fe43f */
[----:B------:R0:W-:Y:S01]  /*5790*/  STL [R1+0x158], R3 ;  /* 0x0001580301007387 */ /* 0x0001e20000100800 */
[----:B------:R-:W-:Y:S01]  /*57a0*/  UIADD3.64 UR20, UR8, 0xfe, URZ ;  /* 0x000000fe08147897 */ /* 0x000fe2000fffe03f */
[C---:B-1----:R-:W-:Y:S01]  /*57b0*/  LOP3.LUT R5, R153.reuse, 0x3f, RZ, 0xc0, !PT ;  /* 0x0000003f99057812 */ /* 0x042fe200078ec0ff */
[----:B------:R-:W-:Y:S01]  /*57c0*/  UIADD3.64 UR24, UR8, 0x100, URZ ;  /* 0x0000010008187897 */ /* 0x000fe2000fffe03f */
[----:B0-----:R-:W-:-:S05]  /*57d0*/  IMAD.SHL.U32 R3, R153, 0x8, RZ ;  /* 0x0000000899037824 */ /* 0x001fca00078e00ff */
[----:B------:R0:W-:Y:S02]  /*57e0*/  STL [R1+0x174], R3 ;  /* 0x0001740301007387 */ /* 0x0001e40000100800 */
[----:B0-----:R-:W-:-:S05]  /*57f0*/  LOP3.LUT R3, R3, 0x30, RZ, 0xc0, !PT ;  /* 0x0000003003037812 */ /* 0x001fca00078ec0ff */
[----:B------:R-:W-:Y:S02]  /*5800*/  IMAD R17, R152, 0x40, R3 ;  /* 0x0000004098117824 */ /* 0x000fe400078e0203 */
[----:B------:R-:W-:Y:S01]  /*5810*/  IMAD R3, R5, UR6, RZ ;  /* 0x0000000605037c24 */ /* 0x000fe2000f8e02ff */
[----:B------:R-:W-:Y:S02]  /*5820*/  UMOV UR6, UR4 ;  /* 0x0000000400067c82 */ /* 0x000fe40008000000 */
[C---:B------:R-:W-:Y:S01]  /*5830*/  LOP3.LUT R19, R17.reuse, 0x10, RZ, 0x3c, !PT ;  /* 0x0000001011137812 */ /* 0x040fe200078e3cff */
[----:B------:R0:W-:Y:S01]  /*5840*/  STL [R1+0x160], R17 ;  /* 0x0001601101007387 */ /* 0x0001e20000100800 */
[C---:B------:R-:W-:Y:S02]  /*5850*/  LOP3.LUT R18, R17.reuse, 0x20, RZ, 0x3c, !PT ;  /* 0x0000002011127812 */ /* 0x040fe400078e3cff */
[----:B------:R-:W-:Y:S01]  /*5860*/  SHF.R.S32.HI R20, RZ, 0x1f, R3 ;  /* 0x0000001fff147819 */ /* 0x000fe20000011403 */
[----:B------:R1:W-:Y:S04]  /*5870*/  STL [R1+0x16c], R19 ;  /* 0x00016c1301007387 */ /* 0x0003e80000100800 */
[----:B------:R1:W-:Y:S01]  /*5880*/  STL [R1+0x168], R18 ;  /* 0x0001681201007387 */ /* 0x0003e20000100800 */
[----:B0-----:R-:W-:-:S05]  /*5890*/  LOP3.LUT R17, R17, 0x30, RZ, 0x3c, !PT ;  /* 0x0000003011117812 */ /* 0x001fca00078e3cff */
[----:B------:R1:W-:Y:S02]  /*58a0*/  STL [R1+0x164], R17 ;  /* 0x0001641101007387 */ /* 0x0003e40000100800 */
.L_x_2:
[----:B------:R0:W-:Y:S01]  /*58b0*/  STL [R1+0x1b8], R12 ;  /* 0x0001b80c01007387 */ /* 0x0001e20000100800 */
[C---:B------:R-:W-:Y:S02]  /*58c0*/  ISETP.GT.AND P1, PT, R4.reuse, RZ, PT ;  /* 0x000000ff0400720c */ /* 0x040fe40003f24270 */
[----:B------:R-:W-:Y:S01]  /*58d0*/  ISETP.GT.AND P3, PT, R4, 0x1, PT ;  /* 0x000000010400780c */ /* 0x000fe20003f64270 */
[----:B-----5:R2:W-:Y:S01]  /*58e0*/  STL [R1+0x178], R2 ;  /* 0x0001780201007387 */ /* 0x0205e20000100800 */
[----:B------:R-:W-:Y:S02]  /*58f0*/  IADD3 R20, P2, R6, UR16, RZ ;  /* 0x0000001006147c10 */ /* 0x000fe4000ff5e0ff */
[----:B------:R-:W-:Y:S02]  /*5900*/  PRMT R160, RZ, 0x7610, R160 ;  /* 0x00007610ffa07816 */ /* 0x000fe400000000a0 */
[----:B------:R-:W-:Y:S01]  /*5910*/  PRMT R161, RZ, 0x7610, R161 ;  /* 0x00007610ffa17816 */ /* 0x000fe200000000a1 */
[----:B0-----:R-:W0:Y:S01]  /*5920*/  LDC R12, c[0x0][0x238] ;  /* 0x00008e00ff0c7b82 */ /* 0x001e220000000800 */
[----:B------:R-:W-:-:S03]  /*5930*/  ISETP.GT.AND P0, PT, R4, 0x2, PT ;  /* 0x000000020400780c */ /* 0x000fc60003f04270 */
[----:B-1----:R-:W-:Y:S01]  /*5940*/  @P1 IMAD.MOV.U32 R18, RZ, RZ, R6 ;  /* 0x000000ffff121224 */ /* 0x002fe200078e0006 */
[----:B------:R-:W-:Y:S01]  /*5950*/  PRMT R162, RZ, 0x7610, R162 ;  /* 0x00007610ffa27816 */ /* 0x000fe200000000a2 */
[----:B------:R-:W-:Y:S01]  /*5960*/  @P1 IMAD.MOV.U32 R19, RZ, RZ, R11 ;  /* 0x000000ffff131224 */ /* 0x000fe200078e000b */
[----:B------:R-:W-:Y:S01]  /*5970*/  ISETP.GT.AND P4, PT, R4, 0x4, PT ;  /* 0x000000040400780c */ /* 0x000fe20003f84270 */
[----:B--2---:R-:W2:Y:S04]  /*5980*/  LDL R2, [R1+0x160] ;  /* 0x0001600001027983 */ /* 0x004ea80000100800 */
[----:B------:R1:W3:Y:S01]  /*5990*/  @P1 LDG.E.U8 R160, desc[UR14][R18.64] ;  /* 0x0000000e12a01981 */ /* 0x0002e2000c1e1100 */
[C---:B0-----:R-:W-:Y:S01]  /*59a0*/  LEA.HI.X.SX32 R21, R12.reuse, R11, 0x1, P2 ;  /* 0x0000000b0c157211 */ /* 0x041fe200010f0eff */
[----:B------:R-:W-:-:S04]  /*59b0*/  IMAD.SHL.U32 R17, R12, 0x2, RZ ;  /* 0x000000020c117824 */ /* 0x000fc800078e00ff */
[----:B------:R0:W4:Y:S01]  /*59c0*/  @P3 LDG.E.U8 R161, desc[UR14][R20.64] ;  /* 0x0000000e14a13981 */ /* 0x000122000c1e1100 */
[CC--:B-1----:R-:W-:Y:S02]  /*59d0*/  IADD3 R18, P1, R17.reuse, R6.reuse, RZ ;  /* 0x0000000611127210 */ /* 0x0c2fe40007f3e0ff */
[----:B------:R-:W-:Y:S02]  /*59e0*/  ISETP.GT.AND P3, PT, R4, 0x3, PT ;  /* 0x000000030400780c */ /* 0x000fe40003f64270 */
[----:B------:R-:W-:Y:S01]  /*59f0*/  LEA.HI.X.SX32 R19, R17, R11, 0x1, P1 ;  /* 0x0000000b11137211 */ /* 0x000fe200008f0eff */
[C---:B0-----:R-:W-:Y:S01]  /*5a00*/  IMAD R21, R12.reuse, 0x3, RZ ;  /* 0x000000030c157824 */ /* 0x041fe200078e02ff */
[----:B------:R-:W-:Y:S01]  /*5a10*/  PRMT R163, RZ, 0x7610, R163 ;  /* 0x00007610ffa37816 */ /* 0x000fe200000000a3 */
[C---:B------:R-:W-:Y:S02]  /*5a20*/  IMAD.SHL.U32 R17, R12.reuse, 0x4, RZ ;  /* 0x000000040c117824 */ /* 0x040fe400078e00ff */
[----:B------:R0:W2:Y:S01]  /*5a30*/  @P0 LDG.E.U8 R162, desc[UR14][R18.64] ;  /* 0x0000000e12a20981 */ /* 0x0000a2000c1e1100 */
[----:B------:R-:W-:Y:S01]  /*5a40*/  IADD3 R20, P2, R21, R6, RZ ;  /* 0x0000000615147210 */ /* 0x000fe20007f5e0ff */
[----:B------:R-:W-:Y:S01]  /*5a50*/  IMAD R22, R12, 0x5, RZ ;  /* 0x000000050c167824 */ /* 0x000fe200078e02ff */
[----:B------:R-:W-:-:S02]  /*5a60*/  ISETP.GT.AND P0, PT, R4, 0x5, PT ;  /* 0x000000050400780c */ /* 0x000fc40003f04270 */
[----:B------:R-:W-:Y:S02]  /*5a70*/  LEA.HI.X.SX32 R21, R21, R11, 0x1, P2 ;  /* 0x0000000b15157211 */ /* 0x000fe400010f0eff */
[----:B0-----:R-:W-:-:S03]  /*5a80*/  IADD3 R18, P1, R17, R6, RZ ;  /* 0x0000000611127210 */ /* 0x001fc60007f3e0ff */
[----:B------:R0:W3:Y:S01]  /*5a90*/  @P3 LDG.E.U8 R163, desc[UR14][R20.64] ;  /* 0x0000000e14a33981 */ /* 0x0000e2000c1e1100 */
[----:B------:R-:W-:Y:S02]  /*5aa0*/  PRMT R180, RZ, 0x7610, R180 ;  /* 0x00007610ffb47816 */ /* 0x000fe400000000b4 */
[----:B------:R-:W-:Y:S02]  /*5ab0*/  LEA.HI.X.SX32 R19, R17, R11, 0x1, P1 ;  /* 0x0000000b11137211 */ /* 0x000fe400008f0eff */
[----:B------:R-:W-:Y:S01]  /*5ac0*/  PRMT R181, RZ, 0x7610, R181 ;  /* 0x00007610ffb57816 */ /* 0x000fe200000000b5 */
[----:B------:R-:W-:Y:S01]  /*5ad0*/  IMAD R17, R12, 0x6, RZ ;  /* 0x000000060c117824 */ /* 0x000fe200078e02ff */
[----:B------:R-:W-:Y:S01]  /*5ae0*/  ISETP.GT.AND P3, PT, R4, 0x6, PT ;  /* 0x000000060400780c */ /* 0x000fe20003f64270 */
[----:B------:R1:W4:Y:S01]  /*5af0*/  @P4 LDG.E.U8 R180, desc[UR14][R18.64] ;  /* 0x0000000e12b44981 */ /* 0x000322000c1e1100 */
[----:B0-----:R-:W-:Y:S02]  /*5b00*/  IADD3 R20, P1, R22, R6, RZ ;  /* 0x0000000616147210 */ /* 0x001fe40007f3e0ff */
[----:B------:R-:W-:-:S02]  /*5b10*/  ISETP.GT.AND P4, PT, R4, 0x7, PT ;  /* 0x000000070400780c */ /* 0x000fc40003f84270 */
[----:B------:R-:W-:Y:S01]  /*5b20*/  LEA.HI.X.SX32 R21, R22, R11, 0x1, P1 ;  /* 0x0000000b16157211 */ /* 0x000fe200008f0eff */
[----:B------:R-:W-:Y:S01]  /*5b30*/  IMAD R22, R12, 0x7, RZ ;  /* 0x000000070c167824 */ /* 0x000fe200078e02ff */
[----:B-1----:R-:W-:-:S03]  /*5b40*/  IADD3 R18, P2, R17, R6, RZ ;  /* 0x0000000611127210 */ /* 0x002fc60007f5e0ff */
[----:B------:R0:W4:Y:S01]  /*5b50*/  @P0 LDG.E.U8 R181, desc[UR14][R20.64] ;  /* 0x0000000e14b50981 */ /* 0x000122000c1e1100 */
[----:B------:R-:W-:Y:S02]  /*5b60*/  PRMT R182, RZ, 0x7610, R182 ;  /* 0x00007610ffb67816 */ /* 0x000fe400000000b6 */
[----:B------:R-:W-:Y:S02]  /*5b70*/  PRMT R183, RZ, 0x7610, R183 ;  /* 0x00007610ffb77816 */ /* 0x000fe400000000b7 */
[-C--:B------:R-:W-:Y:S02]  /*5b80*/  LEA.HI.X.SX32 R19, R17, R11.reuse, 0x1, P2 ;  /* 0x0000000b11137211 */ /* 0x080fe400010f0eff */
[----:B0-----:R-:W-:Y:S01]  /*5b90*/  IADD3 R20, P1, R22, R6, RZ ;  /* 0x0000000616147210 */ /* 0x001fe20007f3e0ff */
[----:B------:R-:W-:Y:S01]  /*5ba0*/  IMAD.SHL.U32 R17, R12, 0x8, RZ ;  /* 0x000000080c117824 */ /* 0x000fe200078e00ff */
[----:B------:R-:W-:Y:S01]  /*5bb0*/  ISETP.GT.AND P0, PT, R4, 0x8, PT ;  /* 0x000000080400780c */ /* 0x000fe20003f04270 */
[----:B------:R0:W4:Y:S01]  /*5bc0*/  @P3 LDG.E.U8 R182, desc[UR14][R18.64] ;  /* 0x0000000e12b63981 */ /* 0x000122000c1e1100 */
[----:B------:R-:W-:-:S02]  /*5bd0*/  LEA.HI.X.SX32 R21, R22, R11, 0x1, P1 ;  /* 0x0000000b16157211 */ /* 0x000fc400008f0eff */
[----:B------:R-:W-:-:S03]  /*5be0*/  ISETP.GT.AND P3, PT, R4, 0x9, PT ;  /* 0x000000090400780c */ /* 0x000fc60003f64270 */
[----:B------:R1:W4:Y:S01]  /*5bf0*/  @P4 LDG.E.U8 R183, desc[UR14][R20.64] ;  /* 0x0000000e14b74981 */ /* 0x000322000c1e1100 */
[----:B------:R-:W-:Y:S02]  /*5c00*/  PRMT R184, RZ, 0x7610, R184 ;  /* 0x00007610ffb87816 */ /* 0x000fe400000000b8 */
[----:B0-----:R-:W-:Y:S01]  /*5c10*/  IADD3 R18, P1, R17, R6, RZ ;  /* 0x0000000611127210 */ /* 0x001fe20007f3e0ff */
[----:B-1----:R-:W-:-:S03]  /*5c20*/  IMAD R21, R12, 0x9, RZ ;  /* 0x000000090c157824 */ /* 0x002fc600078e02ff */
[-C--:B------:R-:W-:Y:S01]  /*5c30*/  LEA.HI.X.SX32 R19, R17, R11.reuse, 0x1, P1 ;  /* 0x0000000b11137211 */ /* 0x080fe200008f0eff */
[----:B------:R-:W-:Y:S01]  /*5c40*/  IMAD R17, R12, 0xa, RZ ;  /* 0x0000000a0c117824 */ /* 0x000fe200078e02ff */
[----:B------:R-:W-:Y:S02]  /*5c50*/  ISETP.GT.AND P4, PT, R4, 0xa, PT ;  /* 0x0000000a0400780c */ /* 0x000fe40003f84270 */
[C---:B------:R-:W-:Y:S01]  /*5c60*/  IADD3 R20, P2, R21.reuse, R6, RZ ;  /* 0x0000000615147210 */ /* 0x040fe20007f5e0ff */
[----:B------:R0:W4:Y:S01]  /*5c70*/  @P0 LDG.E.U8 R184, desc[UR14][R18.64] ;  /* 0x0000000e12b80981 */ /* 0x000122000c1e1100 */
[----:B------:R-:W-:Y:S01]  /*5c80*/  PRMT R185, RZ, 0x7610, R185 ;  /* 0x00007610ffb97816 */ /* 0x000fe200000000b9 */
[----:B------:R-:W-:Y:S01]  /*5c90*/  IMAD R22, R12, 0xb, RZ ;  /* 0x0000000b0c167824 */ /* 0x000fe200078e02ff */
[----:B------:R-:W-:Y:S02]  /*5ca0*/  LEA.HI.X.SX32 R21, R21, R11, 0x1, P2 ;  /* 0x0000000b15157211 */ /* 0x000fe400010f0eff */
[----:B------:R-:W-:-:S02]  /*5cb0*/  ISETP.GT.AND P0, PT, R4, 0xb, PT ;  /* 0x0000000b0400780c */ /* 0x000fc40003f04270 */
[----:B------:R-:W-:Y:S01]  /*5cc0*/  PRMT R186, RZ, 0x7610, R186 ;  /* 0x00007610ffba7816 */ /* 0x000fe200000000ba */
[----:B------:R1:W4:Y:S01]  /*5cd0*/  @P3 LDG.E.U8 R185, desc[UR14][R20.64] ;  /* 0x0000000e14b93981 */ /* 0x000322000c1e1100 */
[----:B0-----:R-:W-:-:S04]  /*5ce0*/  IADD3 R18, P1, R17, R6, RZ ;  /* 0x0000000611127210 */ /* 0x001fc80007f3e0ff */
[----:B------:R-:W-:Y:S02]  /*5cf0*/  LEA.HI.X.SX32 R19, R17, R11, 0x1, P1 ;  /* 0x0000000b11137211 */ /* 0x000fe400008f0eff */
[----:B-1----:R-:W-:-:S03]  /*5d00*/  IADD3 R20, P1, R22, R6, RZ ;  /* 0x0000000616147210 */ /* 0x002fc60007f3e0ff */
[----:B------:R0:W4:Y:S01]  /*5d10*/  @P4 LDG.E.U8 R186, desc[UR14][R18.64] ;  /* 0x0000000e12ba4981 */ /* 0x000122000c1e1100 */
[----:B------:R-:W-:Y:S01]  /*5d20*/  PRMT R187, RZ, 0x7610, R187 ;  /* 0x00007610ffbb7816 */ /* 0x000fe200000000bb */
[----:B------:R-:W-:Y:S01]  /*5d30*/  IMAD R17, R12, 0xc, RZ ;  /* 0x0000000c0c117824 */ /* 0x000fe200078e02ff */
[----:B------:R-:W-:Y:S01]  /*5d40*/  LEA.HI.X.SX32 R21, R22, R11, 0x1, P1 ;  /* 0x0000000b16157211 */ /* 0x000fe200008f0eff */
[----:B------:R-:W-:Y:S01]  /*5d50*/  IMAD R22, R12, 0xd, RZ ;  /* 0x0000000d0c167824 */ /* 0x000fe200078e02ff */
[C---:B------:R-:W-:Y:S02]  /*5d60*/  ISETP.GT.AND P3, PT, R4.reuse, 0xc, PT ;  /* 0x0000000c0400780c */ /* 0x040fe40003f64270 */
[----:B------:R-:W-:Y:S01]  /*5d70*/  ISETP.GT.AND P4, PT, R4, 0xd, PT ;  /* 0x0000000d0400780c */ /* 0x000fe20003f84270 */
[----:B------:R1:W4:Y:S01]  /*5d80*/  @P0 LDG.E.U8 R187, desc[UR14][R20.64] ;  /* 0x0000000e14bb0981 */ /* 0x000322000c1e1100 */
[----:B0-----:R-:W-:Y:S02]  /*5d90*/  IADD3 R18, P2, R17, R6, RZ ;  /* 0x0000000611127210 */ /* 0x001fe40007f5e0ff */
[----:B------:R-:W-:-:S02]  /*5da0*/  PRMT R192, RZ, 0x7610, R192 ;  /* 0x00007610ffc07816 */ /* 0x000fc400000000c0 */
[----:B------:R-:W-:Y:S02]  /*5db0*/  PRMT R193, RZ, 0x7610, R193 ;  /* 0x00007610ffc17816 */ /* 0x000fe400000000c1 */
[----:B-1----:R-:W-:Y:S02]  /*5dc0*/  IADD3 R20, P1, R22, R6, RZ ;  /* 0x0000000616147210 */ /* 0x002fe40007f3e0ff */
[-C--:B------:R-:W-:Y:S01]  /*5dd0*/  LEA.HI.X.SX32 R19, R17, R11.reuse, 0x1, P2 ;  /* 0x0000000b11137211 */ /* 0x080fe200010f0eff */
[----:B------:R-:W-:Y:S01]  /*5de0*/  IMAD R17, R12, 0xe, RZ ;  /* 0x0000000e0c117824 */ /* 0x000fe200078e02ff */
[----:B------:R-:W-:Y:S02]  /*5df0*/  LEA.HI.X.SX32 R21, R22, R11, 0x1, P1 ;  /* 0x0000000b16157211 */ /* 0x000fe400008f0eff */
[C---:B------:R-:W-:Y:S01]  /*5e00*/  ISETP.GT.AND P0, PT, R4.reuse, 0xe, PT ;  /* 0x0000000e0400780c */ /* 0x040fe20003f04270 */
[----:B------:R0:W4:Y:S01]  /*5e10*/  @P3 LDG.E.U8 R192, desc[UR14][R18.64] ;  /* 0x0000000e12c03981 */ /* 0x000122000c1e1100 */
[----:B------:R-:W-:-:S03]  /*5e20*/  ISETP.GT.AND P3, PT, R4, 0xf, PT ;  /* 0x0000000f0400780c */ /* 0x000fc60003f64270 */
[----:B------:R1:W4:Y:S01]  /*5e30*/  @P4 LDG.E.U8 R193, desc[UR14][R20.64] ;  /* 0x0000000e14c14981 */ /* 0x000322000c1e1100 */
[----:B------:R-:W-:Y:S02]  /*5e40*/  PRMT R194, RZ, 0x7610, R194 ;  /* 0x00007610ffc27816 */ /* 0x000fe400000000c2 */
[----:B0-----:R-:W-:Y:S01]  /*5e50*/  IADD3 R18, P1, R17, R6, RZ ;  /* 0x0000000611127210 */ /* 0x001fe20007f3e0ff */
[----:B-1----:R-:W-:-:S03]  /*5e60*/  IMAD R21, R12, 0xf, RZ ;  /* 0x0000000f0c157824 */ /* 0x002fc600078e02ff */
[-C--:B------:R-:W-:Y:S01]  /*5e70*/  LEA.HI.X.SX32 R19, R17, R11.reuse, 0x1, P1 ;  /* 0x0000000b11137211 */ /* 0x080fe200008f0eff */
[----:B------:R-:W-:Y:S01]  /*5e80*/  IMAD.SHL.U32 R17, R12, 0x10, RZ ;  /* 0x000000100c117824 */ /* 0x000fe200078e00ff */
        /* <DEDUP_REMOVED lines=97> */
[----:B------:R-:W-:Y:S01]  /*64a0*/  IMAD.SHL.U32 R17, R12, 0x20, RZ ;  /* 0x000000200c117824 */ /* 0x000fe200078e00ff */
        /* <DEDUP_REMOVED lines=11> */
[CC--:B------:R-:W-:Y:S01]  /*6560*/  IADD3 R22, P2, R21.reuse, R6.reuse, RZ ;  /* 0x0000000615167210 */ /* 0x0c0fe20007f5e0ff */
[----:B------:R0:W4:Y:S01]  /*6570*/  @P0 LDG.E.U8 R153, desc[UR14][R18.64] ;  /* 0x0000000e12990981 */ /* 0x000122000c1e1100 */
[----:B------:R-:W-:Y:S02]  /*6580*/  PRMT R154, RZ, 0x7610, R154 ;  /* 0x00007610ff9a7816 */ /* 0x000fe4000000009a */
[----:B------:R-:W-:Y:S02]  /*6590*/  LEA.HI.X.SX32 R23, R21, R11, 0x1, P2 ;  /* 0x0000000b15177211 */ /* 0x000fe400010f0eff */
[----:B------:R-:W-:-:S02]  /*65a0*/  IADD3 R20, P1, R17, R6, RZ ;  /* 0x0000000611147210 */ /* 0x000fc40007f3e0ff */
[----:B------:R-:W-:Y:S01]  /*65b0*/  ISETP.GT.AND P0, PT, R4, 0x23, PT ;  /* 0x000000230400780c */ /* 0x000fe20003f04270 */
[----:B------:R1:W4:Y:S01]  /*65c0*/  @P3 LDG.E.U8 R154, desc[UR14][R22.64] ;  /* 0x0000000e169a3981 */ /* 0x000322000c1e1100 */
[C---:B0-----:R-:W-:Y:S01]  /*65d0*/  IMAD R18, R12.reuse, 0x23, RZ ;  /* 0x000000230c127824 */ /* 0x041fe200078e02ff */
[----:B------:R-:W-:Y:S02]  /*65e0*/  LEA.HI.X.SX32 R21, R17, R11, 0x1, P1 ;  /* 0x0000000b11157211 */ /* 0x000fe400008f0eff */
[----:B------:R-:W-:Y:S01]  /*65f0*/  PRMT R19, RZ, 0x7610, R19 ;  /* 0x00007610ff137816 */ /* 0x000fe20000000013 */
[----:B------:R-:W-:Y:S01]  /*6600*/  IMAD R17, R12, 0x24, RZ ;  /* 0x000000240c117824 */ /* 0x000fe200078e02ff */
[----:B------:R-:W-:Y:S02]  /*6610*/  ISETP.GT.AND P3, PT, R4, 0x24, PT ;  /* 0x000000240400780c */ /* 0x000fe40003f64270 */
[----:B-1----:R-:W-:Y:S02]  /*6620*/  IADD3 R22, P1, R18, R6, RZ ;  /* 0x0000000612167210 */ /* 0x002fe40007f3e0ff */
[----:B------:R0:W4:Y:S01]  /*6630*/  @P4 LDG.E.U8 R19, desc[UR14][R20.64] ;  /* 0x0000000e14134981 */ /* 0x000122000c1e1100 */
[----:B------:R-:W-:-:S02]  /*6640*/  PRMT R155, RZ, 0x7610, R155 ;  /* 0x00007610ff9b7816 */ /* 0x000fc4000000009b */
[----:B------:R-:W-:Y:S01]  /*6650*/  LEA.HI.X.SX32 R23, R18, R11, 0x1, P1 ;  /* 0x0000000b12177211 */ /* 0x000fe200008f0eff */
[----:B------:R-:W-:Y:S01]  /*6660*/  IMAD R18, R12, 0x25, RZ ;  /* 0x000000250c127824 */ /* 0x000fe200078e02ff */
[----:B------:R-:W-:Y:S02]  /*6670*/  ISETP.GT.AND P4, PT, R4, 0x25, PT ;  /* 0x000000250400780c */ /* 0x000fe40003f84270 */
[----:B------:R-:W-:Y:S01]  /*6680*/  PRMT R152, RZ, 0x7610, R152 ;  /* 0x00007610ff987816 */ /* 0x000fe20000000098 */
[----:B------:R1:W4:Y:S01]  /*6690*/  @P0 LDG.E.U8 R155, desc[UR14][R22.64] ;  /* 0x0000000e169b0981 */ /* 0x000322000c1e1100 */
[----:B0-----:R-:W-:-:S04]  /*66a0*/  IADD3 R20, P2, R17, R6, RZ ;  /* 0x0000000611147210 */ /* 0x001fc80007f5e0ff */
[----:B------:R-:W-:Y:S01]  /*66b0*/  LEA.HI.X.SX32 R21, R17, R11, 0x1, P2 ;  /* 0x0000000b11157211 */ /* 0x000fe200010f0eff */
[----:B------:R-:W-:Y:S01]  /*66c0*/  IMAD R17, R12, 0x26, RZ ;  /* 0x000000260c117824 */ /* 0x000fe200078e02ff */
[----:B-1----:R-:W-:-:S03]  /*66d0*/  IADD3 R22, P1, R18, R6, RZ ;  /* 0x0000000612167210 */ /* 0x002fc60007f3e0ff */
[----:B------:R0:W4:Y:S01]  /*66e0*/  @P3 LDG.E.U8 R152, desc[UR14][R20.64] ;  /* 0x0000000e14983981 */ /* 0x000122000c1e1100 */
[----:B------:R-:W-:Y:S02]  /*66f0*/  PRMT R156, RZ, 0x7610, R156 ;  /* 0x00007610ff9c7816 */ /* 0x000fe4000000009c */
[----:B------:R-:W-:Y:S02]  /*6700*/  ISETP.GT.AND P0, PT, R4, 0x26, PT ;  /* 0x000000260400780c */ /* 0x000fe40003f04270 */
[----:B------:R-:W-:Y:S01]  /*6710*/  LEA.HI.X.SX32 R23, R18, R11, 0x1, P1 ;  /* 0x0000000b12177211 */ /* 0x000fe200008f0eff */
[----:B------:R-:W-:Y:S01]  /*6720*/  IMAD R18, R12, 0x27, RZ ;  /* 0x000000270c127824 */ /* 0x000fe200078e02ff */
[----:B0-----:R-:W-:-:S03]  /*6730*/  IADD3 R20, P1, R17, R6, RZ ;  /* 0x0000000611147210 */ /* 0x001fc60007f3e0ff */
[----:B------:R0:W4:Y:S01]  /*6740*/  @P4 LDG.E.U8 R156, desc[UR14][R22.64] ;  /* 0x0000000e169c4981 */ /* 0x000122000c1e1100 */
[C---:B------:R-:W-:Y:S02]  /*6750*/  ISETP.GT.AND P4, PT, R4.reuse, 0x28, PT ;  /* 0x000000280400780c */ /* 0x040fe40003f84270 */
[----:B------:R-:W-:Y:S02]  /*6760*/  LEA.HI.X.SX32 R21, R17, R11, 0x1, P1 ;  /* 0x0000000b11157211 */ /* 0x000fe400008f0eff */
[----:B------:R-:W-:Y:S02]  /*6770*/  PRMT R17, RZ, 0x7610, R17 ;  /* 0x00007610ff117816 */ /* 0x000fe40000000011 */
[----:B------:R-:W-:Y:S01]  /*6780*/  ISETP.GT.AND P3, PT, R4, 0x27, PT ;  /* 0x000000270400780c */ /* 0x000fe20003f64270 */
[----:B0-----:R-:W-:Y:S01]  /*6790*/  IMAD R23, R12, 0x28, RZ ;  /* 0x000000280c177824 */ /* 0x001fe200078e02ff */
[-C--:B------:R-:W-:Y:S02]  /*67a0*/  IADD3 R158, P2, R18, R6.reuse, RZ ;  /* 0x00000006129e7210 */ /* 0x080fe40007f5e0ff */
[----:B------:R0:W4:Y:S02]  /*67b0*/  @P0 LDG.E.U8 R17, desc[UR14][R20.64] ;  /* 0x0000000e14110981 */ /* 0x000124000c1e1100 */
[----:B------:R-:W-:-:S02]  /*67c0*/  IADD3 R22, P1, R23, R6, RZ ;  /* 0x0000000617167210 */ /* 0x000fc40007f3e0ff */
[-C--:B------:R-:W-:Y:S01]  /*67d0*/  LEA.HI.X.SX32 R159, R18, R11.reuse, 0x1, P2 ;  /* 0x0000000b129f7211 */ /* 0x080fe200010f0eff */
[----:B------:R-:W-:Y:S01]  /*67e0*/  IMAD R18, R12, 0x29, RZ ;  /* 0x000000290c127824 */ /* 0x000fe200078e02ff */
[----:B------:R-:W-:Y:S02]  /*67f0*/  ISETP.GT.AND P0, PT, R4, 0x29, PT ;  /* 0x000000290400780c */ /* 0x000fe40003f04270 */
[----:B------:R-:W-:Y:S02]  /*6800*/  LEA.HI.X.SX32 R23, R23, R11, 0x1, P1 ;  /* 0x0000000b17177211 */ /* 0x000fe400008f0eff */
[----:B0-----:R-:W-:Y:S02]  /*6810*/  PRMT R20, RZ, 0x7610, R20 ;  /* 0x00007610ff147816 */ /* 0x001fe40000000014 */
[----:B------:R-:W-:Y:S02]  /*6820*/  PRMT R21, RZ, 0x7610, R21 ;  /* 0x00007610ff157816 */ /* 0x000fe40000000015 */
[----:B------:R-:W-:-:S02]  /*6830*/  IADD3 R188, P1, R18, R6, RZ ;  /* 0x0000000612bc7210 */ /* 0x000fc40007f3e0ff */
[----:B------:R0:W4:Y:S01]  /*6840*/  @P4 LDG.E.U8 R20, desc[UR14][R22.64] ;  /* 0x0000000e16144981 */ /* 0x000122000c1e1100 */
[----:B------:R-:W-:Y:S01]  /*6850*/  IMAD R157, R12, 0x2b, RZ ;  /* 0x0000002b0c9d7824 */ /* 0x000fe200078e02ff */
[----:B------:R-:W-:Y:S02]  /*6860*/  LEA.HI.X.SX32 R189, R18, R11, 0x1, P1 ;  /* 0x0000000b12bd7211 */ /* 0x000fe400008f0eff */
[----:B------:R1:W4:Y:S01]  /*6870*/  @P3 LDG.E.U8 R21, desc[UR14][R158.64] ;  /* 0x0000000e9e153981 */ /* 0x000322000c1e1100 */
[C---:B------:R-:W-:Y:S02]  /*6880*/  ISETP.GT.AND P3, PT, R4.reuse, 0x2a, PT ;  /* 0x0000002a0400780c */ /* 0x040fe40003f64270 */
[----:B------:R-:W-:Y:S01]  /*6890*/  ISETP.GT.AND P4, PT, R4, 0x2b, PT ;  /* 0x0000002b0400780c */ /* 0x000fe20003f84270 */
[----:B0-----:R-:W-:Y:S01]  /*68a0*/  IMAD R22, R12, 0x2a, RZ ;  /* 0x0000002a0c167824 */ /* 0x001fe200078e02ff */
[----:B------:R-:W-:-:S04]  /*68b0*/  PRMT R23, RZ, 0x7610, R23 ;  /* 0x00007610ff177816 */ /* 0x000fc80000000017 */
[-C--:B-1----:R-:W-:Y:S02]  /*68c0*/  IADD3 R158, P2, R22, R6.reuse, RZ ;  /* 0x00000006169e7210 */ /* 0x082fe40007f5e0ff */
[----:B------:R0:W4:Y:S01]  /*68d0*/  @P0 LDG.E.U8 R23, desc[UR14][R188.64] ;  /* 0x0000000ebc170981 */ /* 0x000122000c1e1100 */
[----:B------:R-:W-:Y:S01]  /*68e0*/  PRMT R18, RZ, 0x7610, R18 ;  /* 0x00007610ff127816 */ /* 0x000fe20000000012 */
[----:B------:R-:W-:Y:S01]  /*68f0*/  IMAD R190, R12, 0x2c, RZ ;  /* 0x0000002c0cbe7824 */ /* 0x000fe200078e02ff */
[----:B------:R-:W-:Y:S02]  /*6900*/  LEA.HI.X.SX32 R159, R22, R11, 0x1, P2 ;  /* 0x0000000b169f7211 */ /* 0x000fe400010f0eff */
[----:B------:R-:W-:Y:S02]  /*6910*/  PRMT R22, RZ, 0x7610, R22 ;  /* 0x00007610ff167816 */ /* 0x000fe40000000016 */
[----:B0-----:R-:W-:Y:S01]  /*6920*/  IADD3 R188, P1, R157, R6, RZ ;  /* 0x000000069dbc7210 */ /* 0x001fe20007f3e0ff */
[----:B------:R0:W4:Y:S01]  /*6930*/  @P3 LDG.E.U8 R18, desc[UR14][R158.64] ;  /* 0x0000000e9e123981 */ /* 0x000122000c1e1100 */
[----:B------:R-:W-:-:S02]  /*6940*/  ISETP.GT.AND P0, PT, R4, 0x2c, PT ;  /* 0x0000002c0400780c */ /* 0x000fc40003f04270 */
[----:B------:R-:W-:Y:S01]  /*6950*/  LEA.HI.X.SX32 R189, R157, R11, 0x1, P1 ;  /* 0x0000000b9dbd7211 */ /* 0x000fe200008f0eff */
[----:B------:R-:W-:Y:S01]  /*6960*/  IMAD R196, R12, 0x2e, RZ ;  /* 0x0000002e0cc47824 */ /* 0x000fe200078e02ff */
[----:B------:R-:W-:-:S03]  /*6970*/  ISETP.GT.AND P3, PT, R4, 0x2d, PT ;  /* 0x0000002d0400780c */ /* 0x000fc60003f64270 */
[----:B------:R1:W4:Y:S01]  /*6980*/  @P4 LDG.E.U8 R22, desc[UR14][R188.64] ;  /* 0x0000000ebc164981 */ /* 0x000322000c1e1100 */
[C---:B0-----:R-:W-:Y:S02]  /*6990*/  IADD3 R158, P1, R190.reuse, R6, RZ ;  /* 0x00000006be9e7210 */ /* 0x041fe40007f3e0ff */
[----:B------:R-:W-:Y:S02]  /*69a0*/  PRMT R157, RZ, 0x7610, R157 ;  /* 0x00007610ff9d7816 */ /* 0x000fe4000000009d */
[----:B------:R-:W-:Y:S01]  /*69b0*/  LEA.HI.X.SX32 R159, R190, R11, 0x1, P1 ;  /* 0x0000000bbe9f7211 */ /* 0x000fe200008f0eff */
[----:B-1----:R-:W-:Y:S01]  /*69c0*/  IMAD R189, R12, 0x2d, RZ ;  /* 0x0000002d0cbd7824 */ /* 0x002fe200078e02ff */
[----:B------:R-:W-:-:S03]  /*69d0*/  ISETP.GT.AND P4, PT, R4, 0x2e, PT ;  /* 0x0000002e0400780c */ /* 0x000fc60003f84270 */
[----:B------:R0:W4:Y:S01]  /*69e0*/  @P0 LDG.E.U8 R157, desc[UR14][R158.64] ;  /* 0x0000000e9e9d0981 */ /* 0x000122000c1e1100 */
[-C--:B------:R-:W-:Y:S02]  /*69f0*/  IADD3 R188, P1, R196, R6.reuse, RZ ;  /* 0x00000006c4bc7210 */ /* 0x080fe40007f3e0ff */
[C---:B------:R-:W-:Y:S01]  /*6a00*/  IADD3 R190, P2, R189.reuse, R6, RZ ;  /* 0x00000006bdbe7210 */ /* 0x040fe20007f5e0ff */
[----:B------:R-:W-:Y:S01]  /*6a10*/  IMAD R197, R12, 0x2f, RZ ;  /* 0x0000002f0cc57824 */ /* 0x000fe200078e02ff */
[----:B------:R-:W-:Y:S02]  /*6a20*/  ISETP.GT.AND P0, PT, R4, 0x2f, PT ;  /* 0x0000002f0400780c */ /* 0x000fe40003f04270 */
[----:B------:R-:W-:Y:S02]  /*6a30*/  LEA.HI.X.SX32 R191, R189, R11, 0x1, P2 ;  /* 0x0000000bbdbf7211 */ /* 0x000fe400010f0eff */
[----:B0-----:R-:W-:Y:S02]  /*6a40*/  PRMT R159, RZ, 0x7610, R159 ;  /* 0x00007610ff9f7816 */ /* 0x001fe4000000009f */
[----:B------:R-:W-:-:S02]  /*6a50*/  PRMT R158, RZ, 0x7610, R158 ;  /* 0x00007610ff9e7816 */ /* 0x000fc4000000009e */
[----:B------:R-:W-:Y:S02]  /*6a60*/  LEA.HI.X.SX32 R189, R196, R11, 0x1, P1 ;  /* 0x0000000bc4bd7211 */ /* 0x000fe400008f0eff */
[----:B------:R0:W4:Y:S01]  /*6a70*/  @P3 LDG.E.U8 R159, desc[UR14][R190.64] ;  /* 0x0000000ebe9f3981 */ /* 0x000122000c1e1100 */
[----:B------:R-:W-:-:S03]  /*6a80*/  ISETP.GT.AND P2, PT, R4, 0x30, PT ;  /* 0x000000300400780c */ /* 0x000fc60003f44270 */
[----:B------:R1:W4:Y:S01]  /*6a90*/  @P4 LDG.E.U8 R158, desc[UR14][R188.64] ;  /* 0x0000000ebc9e4981 */ /* 0x000322000c1e1100 */
[----:B------:R-:W-:Y:S02]  /*6aa0*/  PRMT R196, RZ, 0x7610, R196 ;  /* 0x00007610ffc47816 */ /* 0x000fe400000000c4 */
[----:B0-----:R-:W-:Y:S01]  /*6ab0*/  IADD3 R190, P1, R197, R6, RZ ;  /* 0x00000006c5be7210 */ /* 0x001fe20007f3e0ff */
[----:B-1----:R-:W-:-:S03]  /*6ac0*/  IMAD R189, R12, 0x30, RZ ;  /* 0x000000300cbd7824 */ /* 0x002fc600078e02ff */
[----:B------:R-:W-:Y:S02]  /*6ad0*/  LEA.HI.X.SX32 R191, R197, R11, 0x1, P1 ;  /* 0x0000000bc5bf7211 */ /* 0x000fe400008f0eff */
[----:B------:R-:W-:-:S03]  /*6ae0*/  IADD3 R188, P1, R189, R6, RZ ;  /* 0x00000006bdbc7210 */ /* 0x000fc60007f3e0ff */
[----:B------:R0:W4:Y:S01]  /*6af0*/  @P0 LDG.E.U8 R196, desc[UR14][R190.64] ;  /* 0x0000000ebec40981 */ /* 0x000122000c1e1100 */
[----:B------:R-:W-:Y:S02]  /*6b00*/  LEA.HI.X.SX32 R189, R189, R11, 0x1, P1 ;  /* 0x0000000bbdbd7211 */ /* 0x000fe400008f0eff */
[----:B------:R-:W-:Y:S02]  /*6b10*/  ISETP.GT.AND P1, PT, R4, 0x31, PT ;  /* 0x000000310400780c */ /* 0x000fe40003f24270 */
[----:B0-----:R-:W-:Y:S01]  /*6b20*/  PRMT R190, RZ, 0x7610, R190 ;  /* 0x00007610ffbe7816 */ /* 0x001fe200000000be */
[----:B------:R-:W-:-:S05]  /*6b30*/  IMAD R191, R12, 0x31, RZ ;  /* 0x000000310cbf7824 */ /* 0x000fca00078e02ff */
[----:B------:R0:W4:Y:S02]  /*6b40*/  @P2 LDG.E.U8 R190, desc[UR14][R188.64] ;  /* 0x0000000ebcbe2981 */ /* 0x000124000c1e1100 */
[----:B0-----:R-:W-:-:S04]  /*6b50*/  IADD3 R188, P0, R191, R6, RZ ;  /* 0x00000006bfbc7210 */ /* 0x001fc80007f1e0ff */
[----:B------:R-:W-:Y:S02]  /*6b60*/  LEA.HI.X.SX32 R189, R191, R11, 0x1, P0 ;  /* 0x0000000bbfbd7211 */ /* 0x000fe400000f0eff */
[----:B------:R-:W-:-:S06]  /*6b70*/  PRMT R191, RZ, 0x7610, R191 ;  /* 0x00007610ffbf7816 */ /* 0x000fcc00000000bf */
[----:B------:R0:W4:Y:S01]  /*6b80*/  @P1 LDG.E.U8 R191, desc[UR14][R188.64] ;  /* 0x0000000ebcbf1981 */ /* 0x000122000c1e1100 */
[----:B------:R-:W-:Y:S01]  /*6b90*/  ISETP.GT.AND P1, PT, R4, 0x32, PT ;  /* 0x000000320400780c */ /* 0x000fe20003f24270 */
[----:B0-----:R-:W-:Y:S01]  /*6ba0*/  IMAD R189, R12, 0x32, RZ ;  /* 0x000000320cbd7824 */ /* 0x001fe200078e02ff */
[----:B------:R-:W-:-:S04]  /*6bb0*/  PRMT R197, RZ, 0x7610, R197 ;  /* 0x00007610ffc57816 */ /* 0x000fc800000000c5 */
[----:B------:R-:W-:-:S04]  /*6bc0*/  IADD3 R188, P0, R189, R6, RZ ;  /* 0x00000006bdbc7210 */ /* 0x000fc80007f1e0ff */
[----:B------:R-:W-:-:S05]  /*6bd0*/  LEA.HI.X.SX32 R189, R189, R11, 0x1, P0 ;  /* 0x0000000bbdbd7211 */ /* 0x000fca00000f0eff */
        /* <DEDUP_REMOVED lines=79> */
[----:B--2---:R-:W-:Y:S02]  /*70d0*/  LOP3.LUT R162, R162, 0xffff, RZ, 0xc0, !PT ;  /* 0x0000ffffa2a27812 */ /* 0x004fe400078ec0ff */
[----:B---3--:R-:W-:Y:S02]  /*70e0*/  LOP3.LUT R163, R163, 0xffff, RZ, 0xc0, !PT ;  /* 0x0000ffffa3a37812 */ /* 0x008fe400078ec0ff */
[----:B----4-:R-:W-:Y:S02]  /*70f0*/  LOP3.LUT R180, R180, 0xffff, RZ, 0xc0, !PT ;  /* 0x0000ffffb4b47812 */ /* 0x010fe400078ec0ff */
[----:B------:R-:W-:Y:S02]  /*7100*/  LOP3.LUT R181, R181, 0xffff, RZ, 0xc0, !PT ;  /* 0x0000ffffb5b57812 */ /* 0x000fe400078ec0ff */
[----:B------:R-:W-:Y:S02]  /*7110*/  LOP3.LUT R182, R182, 0xffff, RZ, 0xc0, !PT ;  /* 0x0000ffffb6b67812 */ /* 0x000fe400078ec0ff */
[----:B------:R-:W-:-:S02]  /*7120*/  LOP3.LUT R183, R183, 0xffff, RZ, 0xc0, !PT ;  /* 0x0000ffffb7b77812 */ /* 0x000fc400078ec0ff */
[----:B------:R-:W-:Y:S02]  /*7130*/  LOP3.LUT R184, R184, 0xffff, RZ, 0xc0, !PT ;  /* 0x0000ffffb8b87812 */ /* 0x000fe400078ec0ff */
[----:B------:R-:W-:Y:S02]  /*7140*/  LOP3.LUT R185, R185, 0xffff, RZ, 0xc0, !PT ;  /* 0x0000ffffb9b97812 */ /* 0x000fe400078ec0ff */
[----:B------:R-:W-:Y:S02]  /*7150*/  LOP3.LUT R186, R186, 0xffff, RZ, 0xc0, !PT ;  /* 0x0000ffffbaba7812 */ /* 0x000fe400078ec0ff */
[----:B------:R-:W-:Y:S02]  /*7160*/  LOP3.LUT R187, R187, 0xffff, RZ, 0xc0, !PT ;  /* 0x0000ffffbbbb7812 */ /* 0x000fe400078ec0ff */
[----:B------:R-:W-:Y:S02]  /*7170*/  LOP3.LUT R192, R192, 0xffff, RZ, 0xc0, !PT ;  /* 0x0000ffffc0c07812 */ /* 0x000fe400078ec0ff */
[----:B------:R-:W-:-:S02]  /*7180*/  LOP3.LUT R193, R193, 0xffff, RZ, 0xc0, !PT ;  /* 0x0000ffffc1c17812 */ /* 0x000fc400078ec0ff */
[----:B------:R-:W-:Y:S02]  /*7190*/  LOP3.LUT R160, R160, 0xffff, RZ, 0xc0, !PT ;  /* 0x0000ffffa0a07812 */ /* 0x000fe400078ec0ff */
[----:B------:R-:W-:Y:S02]  /*71a0*/  LOP3.LUT R194, R194, 0xffff, RZ, 0xc0, !PT ;  /* 0x0000ffffc2c27812 */ /* 0x000fe400078ec0ff */
[----:B------:R-:W-:Y:S02]  /*71b0*/  LOP3.LUT R195, R195, 0xffff, RZ, 0xc0, !PT ;  /* 0x0000ffffc3c37812 */ /* 0x000fe400078ec0ff */
[----:B------:R-:W-:Y:S02]  /*71c0*/  LOP3.LUT R161, R161, 0xffff, RZ, 0xc0, !PT ;  /* 0x0000ffffa1a17812 */ /* 0x000fe400078ec0ff */
[----:B0-----:R-:W-:Y:S02]  /*71d0*/  PRMT R188, R162, 0x3340, R163 ;  /* 0x00003340a2bc7816 */ /* 0x001fe400000000a3 */
[----:B------:R-:W-:-:S02]  /*71e0*/  PRMT R180, R180, 0x3340, R181 ;  /* 0x00003340b4b47816 */ /* 0x000fc400000000b5 */
[----:B------:R-:W-:Y:S02]  /*71f0*/  PRMT R182, R182, 0x3340, R183 ;  /* 0x00003340b6b67816 */ /* 0x000fe400000000b7 */
[----:B------:R-:W-:Y:S02]  /*7200*/  PRMT R184, R184, 0x3340, R185 ;  /* 0x00003340b8b87816 */ /* 0x000fe400000000b9 */
[----:B------:R-:W-:Y:S02]  /*7210*/  PRMT R162, R186, 0x3340, R187 ;  /* 0x00003340baa27816 */ /* 0x000fe400000000bb */
[----:B------:R-:W-:Y:S02]  /*7220*/  PRMT R192, R192, 0x3340, R193 ;  /* 0x00003340c0c07816 */ /* 0x000fe400000000c1 */
[----:B------:R-:W-:Y:S02]  /*7230*/  PRMT R163, R194, 0x3340, R195 ;  /* 0x00003340c2a37816 */ /* 0x000fe400000000c3 */
[----:B------:R-:W-:-:S02]  /*7240*/  PRMT R160, R160, 0x3340, R161 ;  /* 0x00003340a0a07816 */ /* 0x000fc400000000a1 */
[----:B------:R-:W-:Y:S02]  /*7250*/  PRMT R161, R180, 0x5410, R182 ;  /* 0x00005410b4a17816 */ /* 0x000fe400000000b6 */
[----:B------:R-:W-:Y:S02]  /*7260*/  PRMT R162, R184, 0x5410, R162 ;  /* 0x00005410b8a27816 */ /* 0x000fe400000000a2 */
[----:B------:R-:W-:Y:S02]  /*7270*/  PRMT R163, R192, 0x5410, R163 ;  /* 0x00005410c0a37816 */ /* 0x000fe400000000a3 */
[----:B------:R-:W-:Y:S01]  /*7280*/  PRMT R160, R160, 0x5410, R188 ;  /* 0x00005410a0a07816 */ /* 0x000fe200000000bc */
[----:B------:R-:W-:Y:S01]  /*7290*/  BAR.SYNC.DEFER_BLOCKING 0x0 ;  /* 0x0000000000007b1d */ /* 0x000fe20000010000 */
[----:B------:R-:W-:-:S05]  /*72a0*/  ISETP.GE.AND P0, PT, R5, R4, PT ;  /* 0x000000040500720c */ /* 0x000fca0003f06270 */
[----:B------:R0:W-:Y:S04]  /*72b0*/  STL [R1+0x1bc], R6 ;  /* 0x0001bc0601007387 */ /* 0x0001e80000100800 */
[----:B0-----:R-:W2:Y:S04]  /*72c0*/  LDL R6, [R1+0x138] ;  /* 0x0001380001067983 */ /* 0x001ea80000100800 */
[----:B------:R0:W-:Y:S04]  /*72d0*/  STS.128 [R2+UR12], R160 ;  /* 0x000000a002007988 */ /* 0x0001e80008000c0c */
[----:B0-----:R-:W3:Y:S04]  /*72e0*/  LDL R162, [R1+0x15c] ;  /* 0x00015c0001a27983 */ /* 0x001ee80000100800 */
[----:B------:R-:W4:Y:S04]  /*72f0*/  LDL R163, [R1+0x13c] ;  /* 0x00013c0001a37983 */ /* 0x000f280000100800 */
[----:B------:R-:W2:Y:S04]  /*7300*/  LDL R2, [R1+0x11c] ;  /* 0x00011c0001027983 */ /* 0x000ea80000100800 */
[----:B------:R-:W4:Y:S01]  /*7310*/  LDL.LU R5, [R1+0x158] ;  /* 0x0001580001057983 */ /* 0x000f220000300800 */
[----:B------:R-:W-:-:S02]  /*7320*/  IADD3 RZ, P1, R3, R7, RZ ;  /* 0x0000000703ff7210 */ /* 0x000fc40007f3e0ff */
[----:B------:R-:W-:Y:S01]  /*7330*/  SHF.R.S32.HI R12, RZ, 0x1f, R3 ;  /* 0x0000001fff0c7819 */ /* 0x000fe20000011403 */
[----:B------:R-:W-:Y:S01]  /*7340*/  IMAD.IADD R160, R3, 0x1, R7 ;  /* 0x0000000103a07824 */ /* 0x000fe200078e0207 */
[----:B------:R-:W-:-:S03]  /*7350*/  PRMT R180, RZ, 0x7610, R180 ;  /* 0x00007610ffb47816 */ /* 0x000fc600000000b4 */
[C---:B------:R-:W-:Y:S01]  /*7360*/  IMAD.X R161, R12.reuse, 0x1, R233, P1 ;  /* 0x000000010ca17824 */ /* 0x040fe200008e06e9 */
[C---:B------:R-:W-:Y:S02]  /*7370*/  IADD3 RZ, P1, R3.reuse, R9, RZ ;  /* 0x0000000903ff7210 */ /* 0x040fe40007f3e0ff */
[----:B------:R-:W-:Y:S02]  /*7380*/  PRMT R181, RZ, 0x7610, R181 ;  /* 0x00007610ffb57816 */ /* 0x000fe400000000b5 */
[----:B------:R0:W2:Y:S01]  /*7390*/  @!P0 LDG.E.U8 R180, desc[UR14][R160.64] ;  /* 0x0000000ea0b48981 */ /* 0x0000a2000c1e1100 */
[----:B------:R-:W-:Y:S01]  /*73a0*/  PRMT R182, RZ, 0x7610, R182 ;  /* 0x00007610ffb67816 */ /* 0x000fe200000000b6 */
[C---:B0-----:R-:W-:Y:S02]  /*73b0*/  IMAD.IADD R160, R3.reuse, 0x1, R9 ;  /* 0x0000000103a07824 */ /* 0x041fe400078e0209 */
[----:B------:R-:W-:Y:S01]  /*73c0*/  IMAD.X R161, R12, 0x1, R231, P1 ;  /* 0x000000010ca17824 */ /* 0x000fe200008e06e7 */
[----:B------:R-:W-:-:S04]  /*73d0*/  IADD3 RZ, P1, R3, R16, RZ ;  /* 0x0000001003ff7210 */ /* 0x000fc80007f3e0ff */
[----:B------:R0:W2:Y:S02]  /*73e0*/  @!P0 LDG.E.U8 R181, desc[UR14][R160.64] ;  /* 0x0000000ea0b58981 */ /* 0x0000a4000c1e1100 */
[----:B0-----:R-:W-:Y:S02]  /*73f0*/  IMAD.IADD R160, R3, 0x1, R16 ;  /* 0x0000000103a07824 */ /* 0x001fe400078e0210 */
[----:B------:R-:W-:-:S05]  /*7400*/  IMAD.X R161, R12, 0x1, R229, P1 ;  /* 0x000000010ca17824 */ /* 0x000fca00008e06e5 */
[----:B------:R0:W2:Y:S01]  /*7410*/  @!P0 LDG.E.U8 R182, desc[UR14][R160.64] ;  /* 0x0000000ea0b68981 */ /* 0x0000a2000c1e1100 */
[----:B------:R-:W-:Y:S02]  /*7420*/  PRMT R183, RZ, 0x7610, R183 ;  /* 0x00007610ffb77816 */ /* 0x000fe400000000b7 */
[----:B0-----:R-:W-:-:S05]  /*7430*/  IADD3 R160, P1, R3, R0, RZ ;  /* 0x0000000003a07210 */ /* 0x001fca0007f3e0ff */
[----:B------:R-:W-:-:S05]  /*7440*/  IMAD.X R161, R12, 0x1, R15, P1 ;  /* 0x000000010ca17824 */ /* 0x000fca00008e060f */
[----:B------:R3:W2:Y:S01]  /*7450*/  @!P0 LDG.E.U8 R183, desc[UR14][R160.64] ;  /* 0x0000000ea0b78981 */ /* 0x0006a2000c1e1100 */
[----:B------:R-:W-:Y:S02]  /*7460*/  PRMT R184, RZ, 0x7610, R184 ;  /* 0x00007610ffb87816 */ /* 0x000fe400000000b8 */
[----:B------:R-:W-:Y:S02]  /*7470*/  PRMT R185, RZ, 0x7610, R185 ;  /* 0x00007610ffb97816 */ /* 0x000fe400000000b9 */
[----:B---3--:R-:W-:-:S05]  /*7480*/  IADD3 R160, P1, R3, R162, RZ ;  /* 0x000000a203a07210 */ /* 0x008fca0007f3e0ff */
[----:B----4-:R-:W-:-:S05]  /*7490*/  IMAD.X R161, R12, 0x1, R5, P1 ;  /* 0x000000010ca17824 */ /* 0x010fca00008e0605 */
[----:B------:R0:W3:Y:S02]  /*74a0*/  @!P0 LDG.E.U8 R184, desc[UR14][R160.64] ;  /* 0x0000000ea0b88981 */ /* 0x0000e4000c1e1100 */
[----:B0-----:R-:W-:-:S05]  /*74b0*/  IADD3 R160, P1, R3, R163, RZ ;  /* 0x000000a303a07210 */ /* 0x001fca0007f3e0ff */
[----:B--2---:R-:W-:Y:S01]  /*74c0*/  IMAD.X R161, R12, 0x1, R6, P1 ;  /* 0x000000010ca17824 */ /* 0x004fe200008e0606 */
[----:B------:R0:W-:Y:S04]  /*74d0*/  STL [R1+0x17c], R5 ;  /* 0x00017c0501007387 */ /* 0x0001e80000100800 */
[----:B------:R1:W2:Y:S01]  /*74e0*/  @!P0 LDG.E.U8 R185, desc[UR14][R160.64] ;  /* 0x0000000ea0b98981 */ /* 0x0002a2000c1e1100 */
[----:B------:R-:W-:Y:S02]  /*74f0*/  PRMT R186, RZ, 0x7610, R186 ;  /* 0x00007610ffba7816 */ /* 0x000fe400000000ba */
[----:B------:R-:W-:Y:S01]  /*7500*/  PRMT R187, RZ, 0x7610, R187 ;  /* 0x00007610ffbb7816 */ /* 0x000fe200000000bb */
[----:B------:R-:W4:Y:S04]  /*7510*/  LDL R163, [R1+0xd8] ;  /* 0x0000d80001a37983 */ /* 0x000f280000100800 */
[----:B------:R-:W3:Y:S04]  /*7520*/  LDL R162, [R1+0xbc] ;  /* 0x0000bc0001a27983 */ /* 0x000ee80000100800 */
[----:B------:R-:W2:Y:S01]  /*7530*/  LDL R161, [R1+0x118] ;  /* 0x0001180001a17983 */ /* 0x000ea20000100800 */
[----:B-1----:R-:W-:-:S03]  /*7540*/  IADD3 R160, P1, R3, R2, RZ ;  /* 0x0000000203a07210 */ /* 0x002fc60007f3e0ff */
[----:B------:R-:W3:Y:S04]  /*7550*/  LDL R6, [R1+0xb8] ;  /* 0x0000b80001067983 */ /* 0x000ee80000100800 */
[----:B0-----:R-:W3:Y:S04]  /*7560*/  LDL R5, [R1+0x9c] ;  /* 0x00009c0001057983 */ /* 0x001ee80000100800 */
[----:B------:R-:W3:Y:S01]  /*7570*/  LDL R2, [R1+0x98] ;  /* 0x0000980001027983 */ /* 0x000ee20000100800 */
[----:B--2---:R-:W-:-:S05]  /*7580*/  IMAD.X R161, R12, 0x1, R161, P1 ;  /* 0x000000010ca17824 */ /* 0x004fca00008e06a1 */
[----:B------:R0:W2:Y:S04]  /*7590*/  @!P0 LDG.E.U8 R186, desc[UR14][R160.64] ;  /* 0x0000000ea0ba8981 */ /* 0x0000a8000c1e1100 */
[----:B------:R-:W0:Y:S02]  /*75a0*/  LDL R161, [R1+0xfc] ;  /* 0x0000fc0001a17983 */ /* 0x000e240000100800 */
[----:B0-----:R-:W-:Y:S02]  /*75b0*/  IADD3 R160, P1, R3, R161, RZ ;  /* 0x000000a103a07210 */ /* 0x001fe40007f3e0ff */
[----:B------:R-:W4:Y:S03]  /*75c0*/  LDL R161, [R1+0xf8] ;  /* 0x0000f80001a17983 */ /* 0x000f260000100800 */
[----:B----4-:R-:W-:-:S05]  /*75d0*/  IMAD.X R161, R12, 0x1, R161, P1 ;  /* 0x000000010ca17824 */ /* 0x010fca00008e06a1 */
[----:B------:R0:W4:Y:S04]  /*75e0*/  @!P0 LDG.E.U8 R187, desc[UR14][R160.64] ;  /* 0x0000000ea0bb8981 */ /* 0x000128000c1e1100 */
[----:B------:R-:W0:Y:S01]  /*75f0*/  LDL R161, [R1+0xdc] ;  /* 0x0000dc0001a17983 */ /* 0x000e220000100800 */
[----:B------:R-:W-:Y:S02]  /*7600*/  PRMT R188, RZ, 0x7610, R188 ;  /* 0x00007610ffbc7816 */ /* 0x000fe400000000bc */
[----:B------:R-:W-:Y:S02]  /*7610*/  PRMT R189, RZ, 0x7610, R189 ;  /* 0x00007610ffbd7816 */ /* 0x000fe400000000bd */
[----:B------:R-:W-:Y:S02]  /*7620*/  LOP3.LUT R166, R166, 0xffff, RZ, 0xc0, !PT ;  /* 0x0000ffffa6a67812 */ /* 0x000fe400078ec0ff */
[----:B------:R-:W-:-:S02]  /*7630*/  LOP3.LUT R167, R167, 0xffff, RZ, 0xc0, !PT ;  /* 0x0000ffffa7a77812 */ /* 0x000fc400078ec0ff */
[----:B------:R-:W-:Y:S02]  /*7640*/  LOP3.LUT R178, R178, 0xffff, RZ, 0xc0, !PT ;  /* 0x0000ffffb2b27812 */ /* 0x000fe400078ec0ff */
[----:B------:R-:W-:Y:S02]  /*7650*/  LOP3.LUT R179, R179, 0xffff, RZ, 0xc0, !PT ;  /* 0x0000ffffb3b37812 */ /* 0x000fe400078ec0ff */
[----:B0-----:R-:W-:-:S05]  /*7660*/  IADD3 R160, P1, R3, R161, RZ ;  /* 0x000000a103a07210 */ /* 0x001fca0007f3e0ff */
[----:B------:R-:W-:-:S05]  /*7670*/  IMAD.X R161, R12, 0x1, R163, P1 ;  /* 0x000000010ca17824 */ /* 0x000fca00008e06a3 */
[----:B------:R3:W4:Y:S02]  /*7680*/  @!P0 LDG.E.U8 R188, desc[UR14][R160.64] ;  /* 0x0000000ea0bc8981 */ /* 0x000724000c1e1100 */
[----:B---3--:R-:W-:-:S05]  /*7690*/  IADD3 R160, P1, R3, R162, RZ ;  /* 0x000000a203a07210 */ /* 0x008fca0007f3e0ff */
[----:B------:R-:W-:Y:S01]  /*76a0*/  IMAD.X R161, R12, 0x1, R6, P1 ;  /* 0x000000010ca17824 */ /* 0x000fe200008e0606 */
[----:B------:R-:W-:Y:S01]  /*76b0*/  PRMT R163, R178, 0x3340, R166 ;  /* 0x00003340b2a37816 */ /* 0x000fe200000000a6 */
[----:B------:R-:W3:Y:S04]  /*76c0*/  LDL R6, [R1+0x38] ;  /* 0x0000380001067983 */ /* 0x000ee80000100800 */
[----:B------:R0:W4:Y:S01]  /*76d0*/  @!P0 LDG.E.U8 R189, desc[UR14][R160.64] ;  /* 0x0000000ea0bd8981 */ /* 0x000122000c1e1100 */
[----:B------:R-:W-:-:S03]  /*76e0*/  PRMT R162, R179, 0x3340, R167 ;  /* 0x00003340b3a27816 */ /* 0x000fc600000000a7 */
[----:B------:R-:W2:Y:S04]  /*76f0*/  LDL R166, [R1+0x78] ;  /* 0x0000780001a67983 */ /* 0x000ea80000100800 */
[----:B------:R-:W3:Y:S01]  /*7700*/  LDL R167, [R1+0x5c] ;  /* 0x00005c0001a77983 */ /* 0x000ee20000100800 */
[----:B0-----:R-:W-:-:S03]  /*7710*/  IADD3 R160, P1, R3, R5, RZ ;  /* 0x0000000503a07210 */ /* 0x001fc60007f3e0ff */
[----:B------:R-:W4:Y:S02]  /*7720*/  LDL R5, [R1+0x7c] ;  /* 0x00007c0001057983 */ /* 0x000f240000100800 */
[----:B------:R-:W-:Y:S02]  /*7730*/  IMAD.X R161, R12, 0x1, R2, P1 ;  /* 0x000000010ca17824 */ /* 0x000fe400008e0602 */
[----:B------:R-:W2:Y:S01]  /*7740*/  LDL R2, [R1+0x16c] ;  /* 0x00016c0001027983 */ /* 0x000ea20000100800 */
[----:B------:R-:W-:Y:S02]  /*7750*/  PRMT R192, RZ, 0x7610, R192 ;  /* 0x00007610ffc07816 */ /* 0x000fe400000000c0 */
[----:B------:R-:W-:Y:S02]  /*7760*/  LOP3.LUT R172, R172, 0xffff, RZ, 0xc0, !PT ;  /* 0x0000ffffacac7812 */ /* 0x000fe400078ec0ff */
[----:B------:R-:W-:Y:S02]  /*7770*/  LOP3.LUT R171, R171, 0xffff, RZ, 0xc0, !PT ;  /* 0x0000ffffabab7812 */ /* 0x000fe400078ec0ff */
[----:B------:R-:W-:Y:S01]  /*7780*/  LOP3.LUT R174, R174, 0xffff, RZ, 0xc0, !PT ;  /* 0x0000ffffaeae7812 */ /* 0x000fe200078ec0ff */
[----:B------:R0:W3:Y:S01]  /*7790*/  @!P0 LDG.E.U8 R192, desc[UR14][R160.64] ;  /* 0x0000000ea0c08981 */ /* 0x0000e2000c1e1100 */
        /* <DEDUP_REMOVED lines=9> */
[----:B------:R-:W-:Y:S02]  /*7830*/  PRMT R171, R172, 0x3340, R171 ;  /* 0x00003340acab7816 */ /* 0x000fe400000000ab */
[----:B0-----:R-:W-:Y:S02]  /*7840*/  PRMT R160, R174, 0x3340, R170 ;  /* 0x00003340aea07816 */ /* 0x001fe400000000aa */
[----:B------:R-:W-:Y:S02]  /*7850*/  PRMT R169, R173, 0x3340, R169 ;  /* 0x00003340ada97816 */ /* 0x000fe400000000a9 */
[----:B------:R-:W-:-:S02]  /*7860*/  PRMT R161, R176, 0x3340, R168 ;  /* 0x00003340b0a17816 */ /* 0x000fc400000000a8 */
[----:B------:R-:W-:Y:S02]  /*7870*/  PRMT R175, R175, 0x3340, R164 ;  /* 0x00003340afaf7816 */ /* 0x000fe400000000a4 */
[----:B------:R-:W-:Y:S02]  /*7880*/  PRMT R177, R177, 0x3340, R165 ;  /* 0x00003340b1b17816 */ /* 0x000fe400000000a5 */
[----:B------:R-:W-:Y:S02]  /*7890*/  PRMT R160, R171, 0x5410, R160 ;  /* 0x00005410aba07816 */ /* 0x000fe400000000a0 */
[----:B------:R-:W-:Y:S02]  /*78a0*/  PRMT R161, R169, 0x5410, R161 ;  /* 0x00005410a9a17816 */ /* 0x000fe400000000a1 */
[----:B------:R-:W-:Y:S02]  /*78b0*/  PRMT R162, R175, 0x5410, R162 ;  /* 0x00005410afa27816 */ /* 0x000fe400000000a2 */
[----:B------:R-:W-:-:S02]  /*78c0*/  PRMT R163, R177, 0x5410, R163 ;  /* 0x00005410b1a37816 */ /* 0x000fc400000000a3 */
[C---:B----4-:R-:W-:Y:S02]  /*78d0*/  IADD3 R164, P1, R3.reuse, R5, RZ ;  /* 0x0000000503a47210 */ /* 0x050fe40007f3e0ff */
[----:B------:R-:W4:Y:S04]  /*78e0*/  LDL R5, [R1+0x18] ;  /* 0x0000180001057983 */ /* 0x000f280000100800 */
[----:B--2---:R0:W-:Y:S01]  /*78f0*/  STS.128 [R2+UR12], R160 ;  /* 0x000000a002007988 */ /* 0x0041e20008000c0c */
[----:B------:R-:W-:Y:S01]  /*7900*/  IMAD.X R165, R12, 0x1, R166, P1 ;  /* 0x000000010ca57824 */ /* 0x000fe200008e06a6 */
[----:B---3--:R-:W-:Y:S02]  /*7910*/  IADD3 R166, P1, R3, R167, RZ ;  /* 0x000000a703a67210 */ /* 0x008fe40007f3e0ff */
[----:B------:R-:W2:Y:S04]  /*7920*/  LDL R167, [R1+0x58] ;  /* 0x0000580001a77983 */ /* 0x000ea80000100800 */
[----:B0-----:R-:W3:Y:S04]  /*7930*/  LDL R162, [R1+0x3c] ;  /* 0x00003c0001a27983 */ /* 0x001ee80000100800 */
[----:B------:R-:W4:Y:S01]  /*7940*/  LDL R163, [R1+0x1c] ;  /* 0x00001c0001a37983 */ /* 0x000f220000100800 */
[----:B------:R-:W-:-:S02]  /*7950*/  PRMT R168, RZ, 0x7610, R168 ;  /* 0x00007610ffa87816 */ /* 0x000fc400000000a8 */
[----:B------:R-:W-:Y:S01]  /*7960*/  PRMT R169, RZ, 0x7610, R169 ;  /* 0x00007610ffa97816 */ /* 0x000fe200000000a9 */
[----:B------:R-:W4:Y:S04]  /*7970*/  LDL.LU R2, [R1+0x150] ;  /* 0x0001500001027983 */ /* 0x000f280000300800 */
[----:B------:R0:W4:Y:S02]  /*7980*/  @!P0 LDG.E.U8 R168, desc[UR14][R164.64] ;  /* 0x0000000ea4a88981 */ /* 0x000124000c1e1100 */
[----:B0-----:R-:W-:Y:S02]  /*7990*/  PRMT R164, RZ, 0x7610, R164 ;  /* 0x00007610ffa47816 */ /* 0x001fe400000000a4 */
[----:B------:R-:W-:Y:S02]  /*79a0*/  PRMT R165, RZ, 0x7610, R165 ;  /* 0x00007610ffa57816 */ /* 0x000fe400000000a5 */
[----:B------:R-:W-:Y:S01]  /*79b0*/  PRMT R170, RZ, 0x7610, R170 ;  /* 0x00007610ffaa7816 */ /* 0x000fe200000000aa */
[----:B--2---:R-:W-:-:S05]  /*79c0*/  IMAD.X R167, R12, 0x1, R167, P1 ;  /* 0x000000010ca77824 */ /* 0x004fca00008e06a7 */
[----:B------:R0:W2:Y:S01]  /*79d0*/  @!P0 LDG.E.U8 R164, desc[UR14][R166.64] ;  /* 0x0000000ea6a48981 */ /* 0x0000a2000c1e1100 */
[C---:B---3--:R-:W-:Y:S02]  /*79e0*/  IADD3 R160, P2, R3.reuse, R162, RZ ;  /* 0x000000a203a07210 */ /* 0x048fe40007f5e0ff */
[----:B----4-:R-:W-:-:S03]  /*79f0*/  IADD3 R162, P1, R3, R163, RZ ;  /* 0x000000a303a27210 */ /* 0x010fc60007f3e0ff */
[C---:B------:R-:W-:Y:S01]  /*7a00*/  IMAD.X R161, R12.reuse, 0x1, R6, P2 ;  /* 0x000000010ca17824 */ /* 0x040fe200010e0606 */
[----:B0-----:R-:W-:Y:S01]  /*7a10*/  PRMT R166, RZ, 0x7610, R166 ;  /* 0x00007610ffa67816 */ /* 0x001fe200000000a6 */
[----:B------:R-:W3:Y:S01]  /*7a20*/  LDL R6, [R1+0x154] ;  /* 0x0001540001067983 */ /* 0x000ee20000100800 */
[----:B------:R-:W-:-:S03]  /*7a30*/  IMAD.X R163, R12, 0x1, R5, P1 ;  /* 0x000000010ca37824 */ /* 0x000fc600008e0605 */
[----:B------:R0:W4:Y:S01]  /*7a40*/  @!P0 LDG.E.U8 R165, desc[UR14][R160.64] ;  /* 0x0000000ea0a58981 */ /* 0x000122000c1e1100 */
[----:B------:R-:W-:-:S03]  /*7a50*/  PRMT R167, RZ, 0x7610, R167 ;  /* 0x00007610ffa77816 */ /* 0x000fc600000000a7 */
[----:B------:R1:W4:Y:S04]  /*7a60*/  @!P0 LDG.E.U8 R166, desc[UR14][R162.64] ;  /* 0x0000000ea2a68981 */ /* 0x000328000c1e1100 */
[----:B------:R-:W2:Y:S01]  /*7a70*/  LDL R5, [R1+0x114] ;  /* 0x0001140001057983 */ /* 0x000ea20000100800 */
[----:B0-----:R-:W-:-:S05]  /*7a80*/  IADD3 R160, P1, R3, R252, RZ ;  /* 0x000000fc03a07210 */ /* 0x001fca0007f3e0ff */
[----:B------:R-:W-:Y:S01]  /*7a90*/  IMAD.X R161, R12, 0x1, R251, P1 ;  /* 0x000000010ca17824 */ /* 0x000fe200008e06fb */
[----:B-1----:R-:W-:-:S04]  /*7aa0*/  IADD3 R162, P1, R3, R244, RZ ;  /* 0x000000f403a27210 */ /* 0x002fc80007f3e0ff */
[----:B------:R0:W4:Y:S01]  /*7ab0*/  @!P0 LDG.E.U8 R167, desc[UR14][R160.64] ;  /* 0x0000000ea0a78981 */ /* 0x000122000c1e1100 */
[----:B------:R-:W-:-:S05]  /*7ac0*/  IMAD.X R163, R12, 0x1, R243, P1 ;  /* 0x000000010ca37824 */ /* 0x000fca00008e06f3 */
[----:B------:R1:W4:Y:S01]  /*7ad0*/  @!P0 LDG.E.U8 R169, desc[UR14][R162.64] ;  /* 0x0000000ea2a98981 */ /* 0x000322000c1e1100 */
[----:B0-----:R-:W-:-:S05]  /*7ae0*/  IADD3 R160, P1, R3, R236, RZ ;  /* 0x000000ec03a07210 */ /* 0x001fca0007f3e0ff */
[----:B------:R-:W-:Y:S01]  /*7af0*/  IMAD.X R161, R12, 0x1, R235, P1 ;  /* 0x000000010ca17824 */ /* 0x000fe200008e06eb */
[----:B-1----:R-:W-:-:S06]  /*7b00*/  PRMT R162, RZ, 0x7610, R162 ;  /* 0x00007610ffa27816 */ /* 0x002fcc00000000a2 */
[----:B------:R0:W4:Y:S01]  /*7b10*/  @!P0 LDG.E.U8 R162, desc[UR14][R160.64] ;  /* 0x0000000ea0a28981 */ /* 0x000122000c1e1100 */
[----:B------:R-:W-:Y:S02]  /*7b20*/  PRMT R163, RZ, 0x7610, R163 ;  /* 0x00007610ffa37816 */ /* 0x000fe400000000a3 */
[----:B0-----:R-:W-:-:S05]  /*7b30*/  IADD3 R160, P1, R3, R227, RZ ;  /* 0x000000e303a07210 */ /* 0x001fca0007f3e0ff */
[----:B------:R-:W-:-:S05]  /*7b40*/  IMAD.X R161, R12, 0x1, R225, P1 ;  /* 0x000000010ca17824 */ /* 0x000fca00008e06e1 */
[----:B------:R0:W4:Y:S02]  /*7b50*/  @!P0 LDG.E.U8 R163, desc[UR14][R160.64] ;  /* 0x0000000ea0a38981 */ /* 0x000124000c1e1100 */
[----:B0-----:R-:W-:-:S05]  /*7b60*/  IADD3 R160, P1, R3, R212, RZ ;  /* 0x000000d403a07210 */ /* 0x001fca0007f3e0ff */
[----:B------:R-:W-:Y:S01]  /*7b70*/  IMAD.X R161, R12, 0x1, R211, P1 ;  /* 0x000000010ca17824 */ /* 0x000fe200008e06d3 */
[----:B------:R0:W-:Y:S04]  /*7b80*/  STL [R1+0x1ac], R251 ;  /* 0x0001acfb01007387 */ /* 0x0001e80000100800 */
[----:B------:R1:W4:Y:S04]  /*7b90*/  @!P0 LDG.E.U8 R170, desc[UR14][R160.64] ;  /* 0x0000000ea0aa8981 */ /* 0x000328000c1e1100 */
[----:B0-----:R-:W3:Y:S04]  /*7ba0*/  LDL R251, [R1+0x130] ;  /* 0x0001300001fb7983 */ /* 0x001ee80000100800 */
[----:B------:R-:W1:Y:S01]  /*7bb0*/  LDL R161, [R1+0x134] ;  /* 0x0001340001a17983 */ /* 0x000e620000100800 */
[----:B------:R-:W-:-:S02]  /*7bc0*/  PRMT R171, RZ, 0x7610, R171 ;  /* 0x00007610ffab7816 */ /* 0x000fc400000000ab */
[----:B------:R-:W-:Y:S02]  /*7bd0*/  PRMT R172, RZ, 0x7610, R172 ;  /* 0x00007610ffac7816 */ /* 0x000fe400000000ac */
[----:B-1----:R-:W-:-:S05]  /*7be0*/  IADD3 R160, P1, R3, R161, RZ ;  /* 0x000000a103a07210 */ /* 0x002fca0007f3e0ff */
[C---:B---3--:R-:W-:Y:S02]  /*7bf0*/  IMAD.X R161, R12.reuse, 0x1, R251, P1 ;  /* 0x000000010ca17824 */ /* 0x048fe400008e06fb */
[----:B------:R-:W3:Y:S04]  /*7c00*/  LDL R251, [R1+0xb4] ;  /* 0x0000b40001fb7983 */ /* 0x000ee80000100800 */
[----:B------:R0:W4:Y:S02]  /*7c10*/  @!P0 LDG.E.U8 R171, desc[UR14][R160.64] ;  /* 0x0000000ea0ab8981 */ /* 0x000124000c1e1100 */
[----:B0-----:R-:W-:Y:S02]  /*7c20*/  IADD3 R160, P1, R3, R6, RZ ;  /* 0x0000000603a07210 */ /* 0x001fe40007f3e0ff */
[----:B------:R-:W4:Y:S03]  /*7c30*/  LDL R6, [R1+0xb0] ;  /* 0x0000b00001067983 */ /* 0x000f260000100800 */
[----:B------:R-:W-:Y:S01]  /*7c40*/  IMAD.X R161, R12, 0x1, R2, P1 ;  /* 0x000000010ca17824 */ /* 0x000fe200008e0602 */
[----:B------:R0:W-:Y:S04]  /*7c50*/  STL [R1+0x180], R2 ;  /* 0x0001800201007387 */ /* 0x0001e80000100800 */
[----:B------:R2:W4:Y:S01]  /*7c60*/  @!P0 LDG.E.U8 R172, desc[UR14][R160.64] ;  /* 0x0000000ea0ac8981 */ /* 0x000522000c1e1100 */
[----:B------:R-:W-:-:S02]  /*7c70*/  PRMT R173, RZ, 0x7610, R173 ;  /* 0x00007610ffad7816 */ /* 0x000fc400000000ad */
[----:B------:R-:W-:Y:S01]  /*7c80*/  PRMT R174, RZ, 0x7610, R174 ;  /* 0x00007610ffae7816 */ /* 0x000fe200000000ae */
[----:B0-----:R-:W4:Y:S04]  /*7c90*/  LDL R2, [R1+0x90] ;  /* 0x0000900001027983 */ /* 0x001f280000100800 */
[----:B------:R-:W3:Y:S01]  /*7ca0*/  LDL R161, [R1+0x110] ;  /* 0x0001100001a17983 */ /* 0x000ee20000100800 */
[----:B--2---:R-:W-:-:S03]  /*7cb0*/  IADD3 R160, P1, R3, R5, RZ ;  /* 0x0000000503a07210 */ /* 0x004fc60007f3e0ff */
[----:B------:R-:W2:Y:S02]  /*7cc0*/  LDL R5, [R1+0x94] ;  /* 0x0000940001057983 */ /* 0x000ea40000100800 */
[----:B---3--:R-:W-:-:S05]  /*7cd0*/  IMAD.X R161, R12, 0x1, R161, P1 ;  /* 0x000000010ca17824 */ /* 0x008fca00008e06a1 */
[----:B------:R0:W3:Y:S04]  /*7ce0*/  @!P0 LDG.E.U8 R173, desc[UR14][R160.64] ;  /* 0x0000000ea0ad8981 */ /* 0x0000e8000c1e1100 */
[----:B------:R-:W0:Y:S02]  /*7cf0*/  LDL R161, [R1+0xf4] ;  /* 0x0000f40001a17983 */ /* 0x000e240000100800 */
[----:B0-----:R-:W-:Y:S02]  /*7d00*/  IADD3 R160, P1, R3, R161, RZ ;  /* 0x000000a103a07210 */ /* 0x001fe40007f3e0ff */
[----:B------:R-:W4:Y:S03]  /*7d10*/  LDL R161, [R1+0xf0] ;  /* 0x0000f00001a17983 */ /* 0x000f260000100800 */
[----:B----4-:R-:W-:-:S05]  /*7d20*/  IMAD.X R161, R12, 0x1, R161, P1 ;  /* 0x000000010ca17824 */ /* 0x010fca00008e06a1 */
[----:B------:R0:W4:Y:S04]  /*7d30*/  @!P0 LDG.E.U8 R174, desc[UR14][R160.64] ;  /* 0x0000000ea0ae8981 */ /* 0x000128000c1e1100 */
[----:B------:R-:W0:Y:S02]  /*7d40*/  LDL R161, [R1+0xd4] ;  /* 0x0000d40001a17983 */ /* 0x000e240000100800 */
[----:B0-----:R-:W-:Y:S02]  /*7d50*/  IADD3 R160, P1, R3, R161, RZ ;  /* 0x000000a103a07210 */ /* 0x001fe40007f3e0ff */
[----:B------:R-:W2:Y:S01]  /*7d60*/  LDL R161, [R1+0xd0] ;  /* 0x0000d00001a17983 */ /* 0x000ea20000100800 */
[----:B------:R-:W-:Y:S02]  /*7d70*/  PRMT R175, RZ, 0x7610, R175 ;  /* 0x00007610ffaf7816 */ /* 0x000fe400000000af */
[----:B------:R-:W-:-:S02]  /*7d80*/  PRMT R176, RZ, 0x7610, R176 ;  /* 0x00007610ffb07816 */ /* 0x000fc400000000b0 */
        /* <DEDUP_REMOVED lines=9> */
[----:B------:R-:W-:Y:S02]  /*7e20*/  PRMT R153, R153, 0x3340, R154 ;  /* 0x0000334099997816 */ /* 0x000fe4000000009a */
[----:B------:R-:W-:Y:S02]  /*7e30*/  PRMT R21, R17, 0x3340, R21 ;  /* 0x0000334011157816 */ /* 0x000fe40000000015 */
[----:B------:R-:W-:-:S02]  /*7e40*/  LOP3.LUT R20, R20, 0xffff, RZ, 0xc0, !PT ;  /* 0x0000ffff14147812 */ /* 0x000fc400078ec0ff */
[----:B------:R-:W-:Y:S02]  /*7e50*/  LOP3.LUT R23, R23, 0xffff, RZ, 0xc0, !PT ;  /* 0x0000ffff17177812 */ /* 0x000fe400078ec0ff */
[----:B------:R-:W-:Y:S02]  /*7e60*/  PRMT R19, R19, 0x3340, R155 ;  /* 0x0000334013137816 */ /* 0x000fe4000000009b */
[----:B------:R-:W-:Y:S02]  /*7e70*/  PRMT R17, R20, 0x3340, R23 ;  /* 0x0000334014117816 */ /* 0x000fe40000000017 */
[----:B------:R-:W-:Y:S02]  /*7e80*/  PRMT R21, R152, 0x5410, R21 ;  /* 0x0000541098157816 */ /* 0x000fe40000000015 */
[----:B------:R-:W-:Y:S01]  /*7e90*/  PRMT R20, R153, 0x5410, R19 ;  /* 0x0000541099147816 */ /* 0x000fe20000000013 */
[----:B--2---:R-:W-:-:S05]  /*7ea0*/  IMAD.X R161, R12, 0x1, R161, P1 ;  /* 0x000000010ca17824 */ /* 0x004fca00008e06a1 */
[----:B------:R0:W2:Y:S02]  /*7eb0*/  @!P0 LDG.E.U8 R175, desc[UR14][R160.64] ;  /* 0x0000000ea0af8981 */ /* 0x0000a4000c1e1100 */
[----:B0-----:R-:W-:-:S05]  /*7ec0*/  IADD3 R160, P1, R3, R251, RZ ;  /* 0x000000fb03a07210 */ /* 0x001fca0007f3e0ff */
[----:B------:R-:W-:-:S05]  /*7ed0*/  IMAD.X R161, R12, 0x1, R6, P1 ;  /* 0x000000010ca17824 */ /* 0x000fca00008e0606 */
[----:B------:R0:W2:Y:S02]  /*7ee0*/  @!P0 LDG.E.U8 R176, desc[UR14][R160.64] ;  /* 0x0000000ea0b08981 */ /* 0x0000a4000c1e1100 */
[----:B0-----:R-:W-:Y:S02]  /*7ef0*/  IADD3 R160, P1, R3, R5, RZ ;  /* 0x0000000503a07210 */ /* 0x001fe40007f3e0ff */
[----:B------:R-:W3:Y:S03]  /*7f00*/  LDL R5, [R1+0x168] ;  /* 0x0001680001057983 */ /* 0x000ee60000100800 */
[----:B------:R-:W-:Y:S02]  /*7f10*/  IMAD.X R161, R12, 0x1, R2, P1 ;  /* 0x000000010ca17824 */ /* 0x000fe400008e0602 */
[----:B------:R-:W4:Y:S04]  /*7f20*/  LDL R2, [R1+0x74] ;  /* 0x0000740001027983 */ /* 0x000f280000100800 */
[----:B------:R-:W2:Y:S04]  /*7f30*/  LDL R12, [R1+0x50] ;  /* 0x00005000010c7983 */ /* 0x000ea80000100800 */
[----:B------:R-:W2:Y:S04]  /*7f40*/  LDL.LU R251, [R1+0x14] ;  /* 0x0000140001fb7983 */ /* 0x000ea80000300800 */
[----:B------:R-:W3:Y:S04]  /*7f50*/  LDL R152, [R1+0x70] ;  /* 0x0000700001987983 */ /* 0x000ee80000100800 */
[----:B------:R-:W2:Y:S01]  /*7f60*/  LDL R153, [R1+0x54] ;  /* 0x0000540001997983 */ /* 0x000ea20000100800 */
[----:B------:R-:W-:-:S02]  /*7f70*/  LOP3.LUT R18, R18, 0xffff, RZ, 0xc0, !PT ;  /* 0x0000ffff12127812 */ /* 0x000fc400078ec0ff */
[----:B------:R-:W-:Y:S01]  /*7f80*/  LOP3.LUT R22, R22, 0xffff, RZ, 0xc0, !PT ;  /* 0x0000ffff16167812 */ /* 0x000fe200078ec0ff */
[----:B------:R-:W2:Y:S01]  /*7f90*/  LDL R6, [R1+0x30] ;  /* 0x0000300001067983 */ /* 0x000ea20000100800 */
[----:B------:R-:W-:Y:S02]  /*7fa0*/  SHF.R.S32.HI R19, RZ, 0x1f, R3 ;  /* 0x0000001fff137819 */ /* 0x000fe40000011403 */
[----:B------:R-:W-:Y:S02]  /*7fb0*/  PRMT R22, R18, 0x3340, R22 ;  /* 0x0000334012167816 */ /* 0x000fe40000000016 */
[----:B----4-:R-:W-:Y:S02]  /*7fc0*/  IADD3 R18, P1, R3, R2, RZ ;  /* 0x0000000203127210 */ /* 0x010fe40007f3e0ff */
[----:B------:R-:W4:Y:S03]  /*7fd0*/  LDL R2, [R1+0x10] ;  /* 0x0000100001027983 */ /* 0x000f260000100800 */
[----:B---3--:R-:W-:Y:S01]  /*7fe0*/  IMAD.X R19, R19, 0x1, R152, P1 ;  /* 0x0000000113137824 */ /* 0x008fe200008e0698 */
[----:B--2---:R-:W-:-:S02]  /*7ff0*/  IADD3 R152, P1, R3, R153, RZ ;  /* 0x0000009903987210 */ /* 0x004fc40007f3e0ff */
[----:B------:R-:W2:Y:S01]  /*8000*/  LDL R153, [R1+0x34] ;  /* 0x0000340001997983 */ /* 0x000ea20000100800 */
[----:B------:R-:W-:Y:S02]  /*8010*/  LOP3.LUT R157, R157, 0xffff, RZ, 0xc0, !PT ;  /* 0x0000ffff9d9d7812 */ /* 0x000fe400078ec0ff */
[----:B------:R-:W-:Y:S02]  /*8020*/  LOP3.LUT R159, R159, 0xffff, RZ, 0xc0, !PT ;  /* 0x0000ffff9f9f7812 */ /* 0x000fe400078ec0ff */
[----:B------:R-:W-:Y:S02]  /*8030*/  LOP3.LUT R158, R158, 0xffff, RZ, 0xc0, !PT ;  /* 0x0000ffff9e9e7812 */ /* 0x000fe400078ec0ff */
[----:B------:R-:W-:Y:S02]  /*8040*/  LOP3.LUT R196, R196, 0xffff, RZ, 0xc0, !PT ;  /* 0x0000ffffc4c47812 */ /* 0x000fe400078ec0ff */
[----:B------:R-:W-:Y:S02]  /*8050*/  PRMT R157, R157, 0x3340, R159 ;  /* 0x000033409d9d7816 */ /* 0x000fe4000000009f */
[----:B------:R-:W-:-:S02]  /*8060*/  PRMT R23, R158, 0x3340, R196 ;  /* 0x000033409e177816 */ /* 0x000fc400000000c4 */
[----:B------:R-:W-:Y:S02]  /*8070*/  PRMT R22, R17, 0x5410, R22 ;  /* 0x0000541011167816 */ /* 0x000fe40000000016 */
[----:B------:R-:W-:Y:S02]  /*8080*/  PRMT R23, R157, 0x5410, R23 ;  /* 0x000054109d177816 */ /* 0x000fe40000000017 */
[----:B------:R-:W-:-:S03]  /*8090*/  PRMT R17, RZ, 0x7610, R17 ;  /* 0x00007610ff117816 */ /* 0x000fc60000000011 */
[----:B------:R0:W-:Y:S04]  /*80a0*/  STS.128 [R5+UR12], R20 ;  /* 0x0000001405007988 */ /* 0x0001e80008000c0c */
[----:B------:R2:W3:Y:S01]  /*80b0*/  @!P0 LDG.E.U8 R17, desc[UR14][R18.64] ;  /* 0x0000000e12118981 */ /* 0x0004e2000c1e1100 */
[----:B0-----:R-:W-:-:S03]  /*80c0*/  SHF.R.S32.HI R23, RZ, 0x1f, R3 ;  /* 0x0000001fff177819 */ /* 0x001fc60000011403 */
[----:B------:R-:W3:Y:S04]  /*80d0*/  LDL.LU R5, [R1+0x128] ;  /* 0x0001280001057983 */ /* 0x000ee80000300800 */
[----:B------:R-:W3:Y:S01]  /*80e0*/  LDL R22, [R1+0x14c] ;  /* 0x00014c0001167983 */ /* 0x000ee20000100800 */
[----:B--2---:R-:W-:Y:S01]  /*80f0*/  IADD3 R18, P2, R3, R153, RZ ;  /* 0x0000009903127210 */ /* 0x004fe20007f5e0ff */
[----:B------:R-:W-:Y:S02]  /*8100*/  IMAD.X R153, R23, 0x1, R12, P1 ;  /* 0x0000000117997824 */ /* 0x000fe400008e060c */
[----:B------:R-:W2:Y:S01]  /*8110*/  LDL R12, [R1+0x12c] ;  /* 0x00012c00010c7983 */ /* 0x000ea20000100800 */
[----:B------:R-:W-:-:S05]  /*8120*/  IADD3 R20, P1, R3, R251, RZ ;  /* 0x000000fb03147210 */ /* 0x000fca0007f3e0ff */
[C---:B----4-:R-:W-:Y:S02]  /*8130*/  IMAD.X R21, R23.reuse, 0x1, R2, P1 ;  /* 0x0000000117157824 */ /* 0x050fe400008e0602 */
[----:B------:R-:W4:Y:S01]  /*8140*/  LDL R2, [R1+0x148] ;  /* 0x0001480001027983 */ /* 0x000f220000100800 */
[----:B------:R-:W-:Y:S01]  /*8150*/  PRMT R155, RZ, 0x7610, R155 ;  /* 0x00007610ff9b7816 */ /* 0x000fe2000000009b */
[----:B------:R-:W-:Y:S01]  /*8160*/  IMAD.X R19, R23, 0x1, R6, P2 ;  /* 0x0000000117137824 */ /* 0x000fe200010e0606 */
[----:B------:R-:W-:Y:S01]  /*8170*/  PRMT R154, RZ, 0x7610, R154 ;  /* 0x00007610ff9a7816 */ /* 0x000fe2000000009a */
[----:B------:R-:W4:Y:S04]  /*8180*/  LDL R6, [R1+0x10c] ;  /* 0x00010c0001067983 */ /* 0x000f280000100800 */
[----:B------:R0:W4:Y:S04]  /*8190*/  @!P0 LDG.E.U8 R155, desc[UR14][R152.64] ;  /* 0x0000000e989b8981 */ /* 0x000128000c1e1100 */
[----:B------:R1:W4:Y:S01]  /*81a0*/  @!P0 LDG.E.U8 R154, desc[UR14][R18.64] ;  /* 0x0000000e129a8981 */ /* 0x000322000c1e1100 */
[----:B0-----:R-:W-:-:S02]  /*81b0*/  PRMT R152, RZ, 0x7610, R152 ;  /* 0x00007610ff987816 */ /* 0x001fc40000000098 */
[----:B-1----:R-:W-:-:S04]  /*81c0*/  IADD3 R18, P1, R3, R250, RZ ;  /* 0x000000fa03127210 */ /* 0x002fc80007f3e0ff */
[----:B------:R0:W4:Y:S01]  /*81d0*/  @!P0 LDG.E.U8 R152, desc[UR14][R20.64] ;  /* 0x0000000e14988981 */ /* 0x000122000c1e1100 */
[----:B------:R-:W-:Y:S01]  /*81e0*/  PRMT R153, RZ, 0x7610, R153 ;  /* 0x00007610ff997816 */ /* 0x000fe20000000099 */
[----:B------:R-:W-:-:S05]  /*81f0*/  IMAD.X R19, R23, 0x1, R249, P1 ;  /* 0x0000000117137824 */ /* 0x000fca00008e06f9 */
[----:B------:R1:W4:Y:S01]  /*8200*/  @!P0 LDG.E.U8 R153, desc[UR14][R18.64] ;  /* 0x0000000e12998981 */ /* 0x000322000c1e1100 */
[----:B0-----:R-:W-:-:S05]  /*8210*/  IADD3 R20, P1, R3, R242, RZ ;  /* 0x000000f203147210 */ /* 0x001fca0007f3e0ff */
[----:B------:R-:W-:Y:S01]  /*8220*/  IMAD.X R21, R23, 0x1, R241, P1 ;  /* 0x0000000117157824 */ /* 0x000fe200008e06f1 */
[----:B-1----:R-:W-:Y:S02]  /*8230*/  IADD3 R18, P1, R3, R223, RZ ;  /* 0x000000df03127210 */ /* 0x002fe40007f3e0ff */
[----:B------:R-:W-:-:S03]  /*8240*/  PRMT R157, RZ, 0x7610, R157 ;  /* 0x00007610ff9d7816 */ /* 0x000fc6000000009d */
[----:B------:R-:W-:-:S05]  /*8250*/  IMAD.X R19, R23, 0x1, R221, P1 ;  /* 0x0000000117137824 */ /* 0x000fca00008e06dd */
[----:B------:R0:W4:Y:S01]  /*8260*/  @!P0 LDG.E.U8 R157, desc[UR14][R18.64] ;  /* 0x0000000e129d8981 */ /* 0x000122000c1e1100 */
[----:B------:R-:W-:Y:S02]  /*8270*/  PRMT R158, RZ, 0x7610, R158 ;  /* 0x00007610ff9e7816 */ /* 0x000fe4000000009e */
[----:B0-----:R-:W-:-:S05]  /*8280*/  IADD3 R18, P1, R3, R14, RZ ;  /* 0x0000000e03127210 */ /* 0x001fca0007f3e0ff */
[----:B------:R-:W-:-:S05]  /*8290*/  IMAD.X R19, R23, 0x1, R8, P1 ;  /* 0x0000000117137824 */ /* 0x000fca00008e0608 */
[----:B------:R-:W4:Y:S01]  /*82a0*/  @!P0 LDG.E.U8 R158, desc[UR14][R18.64] ;  /* 0x0000000e129e8981 */ /* 0x000f22000c1e1100 */
[----:B------:R-:W-:Y:S02]  /*82b0*/  PRMT R159, RZ, 0x7610, R159 ;  /* 0x00007610ff9f7816 */ /* 0x000fe4000000009f */
[----:B------:R-:W-:Y:S02]  /*82c0*/  PRMT R177, RZ, 0x7610, R177 ;  /* 0x00007610ffb17816 */ /* 0x000fe400000000b1 */
[----:B------:R-:W-:Y:S01]  /*82d0*/  PRMT R156, RZ, 0x7610, R156 ;  /* 0x00007610ff9c7816 */ /* 0x000fe2000000009c */
[----:B------:R0:W-:Y:S04]  /*82e0*/  STL [R1+0x1b0], R249 ;  /* 0x0001b0f901007387 */ /* 0x0001e80000100800 */
[----:B------:R1:W4:Y:S04]  /*82f0*/  @!P0 LDG.E.U8 R177, desc[UR14][R160.64] ;  /* 0x0000000ea0b18981 */ /* 0x000328000c1e1100 */
[----:B------:R-:W4:Y:S04]  /*8300*/  @!P0 LDG.E.U8 R156, desc[UR14][R20.64] ;  /* 0x0000000e149c8981 */ /* 0x000f28000c1e1100 */
[----:B0-----:R-:W4:Y:S01]  /*8310*/  LDL R249, [R1+0xec] ;  /* 0x0000ec0001f97983 */ /* 0x001f220000100800 */
[----:B-1----:R-:W-:-:S02]  /*8320*/  PRMT R160, RZ, 0x7610, R160 ;  /* 0x00007610ffa07816 */ /* 0x002fc400000000a0 */
[----:B--2---:R-:W-:Y:S02]  /*8330*/  IADD3 R18, P1, R3, R12, RZ ;  /* 0x0000000c03127210 */ /* 0x004fe40007f3e0ff */
[----:B------:R-:W2:Y:S03]  /*8340*/  LDL R12, [R1+0xe8] ;  /* 0x0000e800010c7983 */ /* 0x000ea60000100800 */
[----:B---3--:R-:W-:-:S05]  /*8350*/  IMAD.X R19, R23, 0x1, R5, P1 ;  /* 0x0000000117137824 */ /* 0x008fca00008e0605 */
[----:B------:R0:W3:Y:S02]  /*8360*/  @!P0 LDG.E.U8 R159, desc[UR14][R18.64] ;  /* 0x0000000e129f8981 */ /* 0x0000e4000c1e1100 */
[----:B0-----:R-:W-:Y:S02]  /*8370*/  IADD3 R18, P1, R3, R22, RZ ;  /* 0x0000001603127210 */ /* 0x001fe40007f3e0ff */
[----:B------:R0:W-:Y:S03]  /*8380*/  STL [R1+0x184], R5 ;  /* 0x0001840501007387 */ /* 0x0001e60000100800 */
[----:B----4-:R-:W-:Y:S01]  /*8390*/  IMAD.X R19, R23, 0x1, R2, P1 ;  /* 0x0000000117137824 */ /* 0x010fe200008e0602 */
[----:B------:R-:W4:Y:S04]  /*83a0*/  LDL R22, [R1+0xcc] ;  /* 0x0000cc0001167983 */ /* 0x000f280000100800 */
[----:B------:R-:W3:Y:S04]  /*83b0*/  LDL R21, [R1+0xc8] ;  /* 0x0000c80001157983 */ /* 0x000ee80000100800 */
[----:B------:R-:W3:Y:S04]  /*83c0*/  LDL R20, [R1+0xac] ;  /* 0x0000ac0001147983 */ /* 0x000ee80000100800 */
[----:B0-----:R-:W3:Y:S04]  /*83d0*/  LDL.LU R5, [R1+0x144] ;  /* 0x0001440001057983 */ /* 0x001ee80000300800 */
[----:B------:R-:W3:Y:S04]  /*83e0*/  LDL.LU R2, [R1+0x120] ;  /* 0x0001200001027983 */ /* 0x000ee80000300800 */
[----:B------:R0:W3:Y:S04]  /*83f0*/  @!P0 LDG.E.U8 R160, desc[UR14][R18.64] ;  /* 0x0000000e12a08981 */ /* 0x0000e8000c1e1100 */
[----:B------:R-:W2:Y:S01]  /*8400*/  LDL R19, [R1+0x108] ;  /* 0x0001080001137983 */ /* 0x000ea20000100800 */
[----:B0-----:R-:W-:-:S02]  /*8410*/  IADD3 R18, P1, R3, R6, RZ ;  /* 0x0000000603127210 */ /* 0x001fc40007f3e0ff */
[----:B------:R-:W-:Y:S01]  /*8420*/  PRMT R161, RZ, 0x7610, R161 ;  /* 0x00007610ffa17816 */ /* 0x000fe200000000a1 */
[----:B------:R-:W3:Y:S01]  /*8430*/  LDL R6, [R1+0xa8] ;  /* 0x0000a80001067983 */ /* 0x000ee20000100800 */
[----:B------:R-:W-:Y:S02]  /*8440*/  PRMT R178, RZ, 0x7610, R178 ;  /* 0x00007610ffb27816 */ /* 0x000fe400000000b2 */
[----:B------:R-:W-:Y:S01]  /*8450*/  PRMT R179, RZ, 0x7610, R179 ;  /* 0x00007610ffb37816 */ /* 0x000fe200000000b3 */
[----:B--2---:R-:W-:-:S05]  /*8460*/  IMAD.X R19, R23, 0x1, R19, P1 ;  /* 0x0000000117137824 */ /* 0x004fca00008e0613 */
[----:B------:R0:W2:Y:S02]  /*8470*/  @!P0 LDG.E.U8 R161, desc[UR14][R18.64] ;  /* 0x0000000e12a18981 */ /* 0x0000a4000c1e1100 */
[----:B0-----:R-:W-:Y:S02]  /*8480*/  IADD3 R18, P1, R3, R249, RZ ;  /* 0x000000f903127210 */ /* 0x001fe40007f3e0ff */
[----:B------:R-:W2:Y:S03]  /*8490*/  LDL R249, [R1+0x8c] ;  /* 0x00008c0001f97983 */ /* 0x000ea60000100800 */
[----:B------:R-:W-:Y:S02]  /*84a0*/  IMAD.X R19, R23, 0x1, R12, P1 ;  /* 0x0000000117137824 */ /* 0x000fe400008e060c */
[----:B------:R-:W2:Y:S04]  /*84b0*/  LDL R12, [R1+0x88] ;  /* 0x00008800010c7983 */ /* 0x000ea80000100800 */
[----:B------:R4:W2:Y:S02]  /*84c0*/  @!P0 LDG.E.U8 R178, desc[UR14][R18.64] ;  /* 0x0000000e12b28981 */ /* 0x0008a4000c1e1100 */
[----:B----4-:R-:W-:-:S02]  /*84d0*/  IADD3 R18, P1, R3, R22, RZ ;  /* 0x0000001603127210 */ /* 0x010fc40007f3e0ff */
[----:B------:R-:W-:Y:S01]  /*84e0*/  PRMT R193, RZ, 0x7610, R193 ;  /* 0x00007610ffc17816 */ /* 0x000fe200000000c1 */
[----:B------:R-:W4:Y:S02]  /*84f0*/  LDL R22, [R1+0x4c] ;  /* 0x00004c0001167983 */ /* 0x000f240000100800 */
[----:B---3--:R-:W-:Y:S01]  /*8500*/  IMAD.X R19, R23, 0x1, R21, P1 ;  /* 0x0000000117137824 */ /* 0x008fe200008e0615 */
[----:B------:R-:W-:Y:S01]  /*8510*/  PRMT R194, RZ, 0x7610, R194 ;  /* 0x00007610ffc27816 */ /* 0x000fe200000000c2 */
[----:B------:R-:W3:Y:S04]  /*8520*/  LDL R21, [R1+0x48] ;  /* 0x0000480001157983 */ /* 0x000ee80000100800 */
[----:B------:R0:W3:Y:S02]  /*8530*/  @!P0 LDG.E.U8 R179, desc[UR14][R18.64] ;  /* 0x0000000e12b38981 */ /* 0x0000e4000c1e1100 */
[----:B0-----:R-:W-:-:S02]  /*8540*/  IADD3 R18, P1, R3, R20, RZ ;  /* 0x0000001403127210 */ /* 0x001fc40007f3e0ff */
[----:B------:R-:W3:Y:S03]  /*8550*/  LDL R20, [R1+0x2c] ;  /* 0x00002c0001147983 */ /* 0x000ee60000100800 */
[----:B------:R-:W-:Y:S02]  /*8560*/  IMAD.X R19, R23, 0x1, R6, P1 ;  /* 0x0000000117137824 */ /* 0x000fe400008e0606 */
[----:B------:R-:W3:Y:S04]  /*8570*/  LDL R6, [R1+0x28] ;  /* 0x0000280001067983 */ /* 0x000ee80000100800 */
[----:B------:R2:W3:Y:S02]  /*8580*/  @!P0 LDG.E.U8 R193, desc[UR14][R18.64] ;  /* 0x0000000e12c18981 */ /* 0x0004e4000c1e1100 */
[----:B--2---:R-:W-:-:S02]  /*8590*/  IADD3 R18, P1, R3, R249, RZ ;  /* 0x000000f903127210 */ /* 0x004fc40007f3e0ff */
[----:B------:R-:W2:Y:S03]  /*85a0*/  LDL.LU R249, [R1+0xc] ;  /* 0x00000c0001f97983 */ /* 0x000ea60000300800 */
[----:B------:R-:W-:Y:S02]  /*85b0*/  IMAD.X R19, R23, 0x1, R12, P1 ;  /* 0x0000000117137824 */ /* 0x000fe400008e060c */
[----:B------:R-:W2:Y:S04]  /*85c0*/  LDL R12, [R1+0x8] ;  /* 0x00000800010c7983 */ /* 0x000ea80000100800 */
[----:B------:R0:W2:Y:S04]  /*85d0*/  @!P0 LDG.E.U8 R194, desc[UR14][R18.64] ;  /* 0x0000000e12c28981 */ /* 0x0000a8000c1e1100 */
[----:B------:R-:W0:Y:S02]  /*85e0*/  LDL R19, [R1+0x6c] ;  /* 0x00006c0001137983 */ /* 0x000e240000100800 */
[----:B0-----:R-:W-:-:S02]  /*85f0*/  IADD3 R18, P1, R3, R19, RZ ;  /* 0x0000001303127210 */ /* 0x001fc40007f3e0ff */
[----:B------:R-:W4:Y:S01]  /*8600*/  LDL R19, [R1+0x68] ;  /* 0x0000680001137983 */ /* 0x000f220000100800 */
[----:B------:R-:W-:Y:S02]  /*8610*/  PRMT R195, RZ, 0x7610, R195 ;  /* 0x00007610ffc37816 */ /* 0x000fe400000000c3 */
[----:B------:R-:W-:Y:S02]  /*8620*/  PRMT R196, RZ, 0x7610, R196 ;  /* 0x00007610ffc47816 */ /* 0x000fe400000000c4 */
[----:B------:R-:W-:Y:S02]  /*8630*/  PRMT R214, RZ, 0x7610, R214 ;  /* 0x00007610ffd67816 */ /* 0x000fe400000000d6 */
[----:B------:R-:W-:Y:S02]  /*8640*/  PRMT R216, RZ, 0x7610, R216 ;  /* 0x00007610ffd87816 */ /* 0x000fe400000000d8 */
[----:B------:R-:W-:Y:S01]  /*8650*/  PRMT R218, RZ, 0x7610, R218 ;  /* 0x00007610ffda7816 */ /* 0x000fe200000000da */
[----:B----4-:R-:W-:-:S05]  /*8660*/  IMAD.X R19, R23, 0x1, R19, P1 ;  /* 0x0000000117137824 */ /* 0x010fca00008e0613 */
[----:B------:R0:W4:Y:S02]  /*8670*/  @!P0 LDG.E.U8 R195, desc[UR14][R18.64] ;  /* 0x0000000e12c38981 */ /* 0x000124000c1e1100 */
[----:B0-----:R-:W-:-:S05]  /*8680*/  IADD3 R18, P1, R3, R22, RZ ;  /* 0x0000001603127210 */ /* 0x001fca0007f3e0ff */
[----:B---3--:R-:W-:Y:S01]  /*8690*/  IMAD.X R19, R23, 0x1, R21, P1 ;  /* 0x0000000117137824 */ /* 0x008fe200008e0615 */
[----:B------:R-:W-:Y:S01]  /*86a0*/  PRMT R220, RZ, 0x7610, R220 ;  /* 0x00007610ffdc7816 */ /* 0x000fe200000000dc */
[----:B------:R-:W3:Y:S04]  /*86b0*/  LDL R21, [R1+0x104] ;  /* 0x0001040001157983 */ /* 0x000ee80000100800 */
[----:B------:R0:W4:Y:S02]  /*86c0*/  @!P0 LDG.E.U8 R196, desc[UR14][R18.64] ;  /* 0x0000000e12c48981 */ /* 0x000124000c1e1100 */
[----:B0-----:R-:W-:Y:S02]  /*86d0*/  IADD3 R18, P1, R3, R20, RZ ;  /* 0x0000001403127210 */ /* 0x001fe40007f3e0ff */
[----:B------:R-:W-:Y:S01]  /*86e0*/  PRMT R222, RZ, 0x7610, R222 ;  /* 0x00007610ffde7816 */ /* 0x000fe200000000de */
[----:B------:R-:W3:Y:S02]  /*86f0*/  LDL R20, [R1+0x140] ;  /* 0x0001400001147983 */ /* 0x000ee40000100800 */
[----:B------:R-:W-:-:S02]  /*8700*/  IMAD.X R19, R23, 0x1, R6, P1 ;  /* 0x0000000117137824 */ /* 0x000fc400008e0606 */
[----:B------:R-:W4:Y:S04]  /*8710*/  LDL R6, [R1+0x124] ;  /* 0x0001240001067983 */ /* 0x000f280000100800 */
[----:B------:R2:W3:Y:S02]  /*8720*/  @!P0 LDG.E.U8 R214, desc[UR14][R18.64] ;  /* 0x0000000e12d68981 */ /* 0x0004e4000c1e1100 */
[----:B--2---:R-:W-:-:S05]  /*8730*/  IADD3 R18, P1, R3, R249, RZ ;  /* 0x000000f903127210 */ /* 0x004fca0007f3e0ff */
[----:B------:R-:W-:Y:S01]  /*8740*/  IMAD.X R19, R23, 0x1, R12, P1 ;  /* 0x0000000117137824 */ /* 0x000fe200008e060c */
[----:B------:R-:W-:Y:S01]  /*8750*/  PRMT R224, RZ, 0x7610, R224 ;  /* 0x00007610ffe07816 */ /* 0x000fe200000000e0 */
[----:B------:R-:W2:Y:S04]  /*8760*/  LDL R12, [R1+0xe4] ;  /* 0x0000e400010c7983 */ /* 0x000ea80000100800 */
[----:B------:R0:W2:Y:S02]  /*8770*/  @!P0 LDG.E.U8 R216, desc[UR14][R18.64] ;  /* 0x0000000e12d88981 */ /* 0x0000a4000c1e1100 */
[----:B0-----:R-:W-:-:S05]  /*8780*/  IADD3 R18, P1, R3, R248, RZ ;  /* 0x000000f803127210 */ /* 0x001fca0007f3e0ff */
[----:B------:R-:W-:-:S05]  /*8790*/  IMAD.X R19, R23, 0x1, R247, P1 ;  /* 0x0000000117137824 */ /* 0x000fca00008e06f7 */
        /* <DEDUP_REMOVED lines=8> */
[----:B------:R-:W-:Y:S01]  /*8820*/  IMAD.X R19, R23, 0x1, R10, P1 ;  /* 0x0000000117137824 */ /* 0x000fe200008e060a */
[----:B------:R-:W-:Y:S04]  /*8830*/  STL [R1+0x1b4], R247 ;  /* 0x0001b4f701007387 */ /* 0x000fe80000100800 */
[----:B------:R4:W2:Y:S02]  /*8840*/  @!P0 LDG.E.U8 R224, desc[UR14][R18.64] ;  /* 0x0000000e12e08981 */ /* 0x0008a4000c1e1100 */
[----:B----4-:R-:W-:Y:S02]  /*8850*/  IADD3 R18, P1, R3, R6, RZ ;  /* 0x0000000603127210 */ /* 0x010fe40007f3e0ff */
[----:B------:R-:W4:Y:S03]  /*8860*/  LDL R6, [R1+0xc4] ;  /* 0x0000c40001067983 */ /* 0x000f260000100800 */
[----:B------:R-:W-:Y:S01]  /*8870*/  IMAD.X R19, R23, 0x1, R2, P1 ;  /* 0x0000000117137824 */ /* 0x000fe200008e0602 */
[----:B------:R0:W-:Y:S04]  /*8880*/  STL [R1+0x188], R2 ;  /* 0x0001880201007387 */ /* 0x0001e80000100800 */
[----:B0-----:R-:W2:Y:S01]  /*8890*/  LDL.LU R2, [R1+0x100] ;  /* 0x0001000001027983 */ /* 0x001ea20000300800 */
[----:B------:R-:W-:-:S06]  /*88a0*/  PRMT R226, RZ, 0x7610, R226 ;  /* 0x00007610ffe27816 */ /* 0x000fcc00000000e2 */
[----:B------:R0:W4:Y:S01]  /*88b0*/  @!P0 LDG.E.U8 R226, desc[UR14][R18.64] ;  /* 0x0000000e12e28981 */ /* 0x000122000c1e1100 */
[----:B------:R-:W-:-:S03]  /*88c0*/  PRMT R228, RZ, 0x7610, R228 ;  /* 0x00007610ffe47816 */ /* 0x000fc600000000e4 */
[----:B------:R1:W-:Y:S01]  /*88d0*/  STL [R1+0x18c], R5 ;  /* 0x00018c0501007387 */ /* 0x0003e20000100800 */
[----:B0-----:R-:W-:-:S03]  /*88e0*/  IADD3 R18, P1, R3, R5, RZ ;  /* 0x0000000503127210 */ /* 0x001fc60007f3e0ff */
[----:B-1----:R-:W4:Y:S02]  /*88f0*/  LDL.LU R5, [R1+0xe0] ;  /* 0x0000e00001057983 */ /* 0x002f240000300800 */
[----:B---3--:R-:W-:Y:S02]  /*8900*/  IMAD.X R19, R23, 0x1, R20, P1 ;  /* 0x0000000117137824 */ /* 0x008fe400008e0614 */
[----:B------:R-:W3:Y:S04]  /*8910*/  LDL R20, [R1+0xa4] ;  /* 0x0000a40001147983 */ /* 0x000ee80000100800 */
[----:B------:R0:W3:Y:S02]  /*8920*/  @!P0 LDG.E.U8 R228, desc[UR14][R18.64] ;  /* 0x0000000e12e48981 */ /* 0x0000e4000c1e1100 */
[----:B0-----:R-:W-:-:S05]  /*8930*/  IADD3 R18, P1, R3, R21, RZ ;  /* 0x0000001503127210 */ /* 0x001fca0007f3e0ff */
[----:B--2---:R-:W-:Y:S01]  /*8940*/  IMAD.X R19, R23, 0x1, R2, P1 ;  /* 0x0000000117137824 */ /* 0x004fe200008e0602 */
[----:B------:R0:W-:Y:S04]  /*8950*/  STL [R1+0x190], R2 ;  /* 0x0001900201007387 */ /* 0x0001e80000100800 */
[----:B0-----:R-:W2:Y:S01]  /*8960*/  LDL.LU R2, [R1+0xc0] ;  /* 0x0000c00001027983 */ /* 0x001ea20000300800 */
[----:B------:R-:W-:-:S06]  /*8970*/  PRMT R230, RZ, 0x7610, R230 ;  /* 0x00007610ffe67816 */ /* 0x000fcc00000000e6 */
[----:B------:R0:W3:Y:S01]  /*8980*/  @!P0 LDG.E.U8 R230, desc[UR14][R18.64] ;  /* 0x0000000e12e68981 */ /* 0x0000e2000c1e1100 */
[----:B------:R-:W-:Y:S02]  /*8990*/  PRMT R232, RZ, 0x7610, R232 ;  /* 0x00007610ffe87816 */ /* 0x000fe400000000e8 */
[----:B0-----:R-:W-:Y:S02]  /*89a0*/  IADD3 R18, P1, R3, R12, RZ ;  /* 0x0000000c03127210 */ /* 0x001fe40007f3e0ff */
[----:B------:R-:W3:Y:S03]  /*89b0*/  LDL R12, [R1+0x84] ;  /* 0x00008400010c7983 */ /* 0x000ee60000100800 */
[----:B----4-:R-:W-:Y:S01]  /*89c0*/  IMAD.X R19, R23, 0x1, R5, P1 ;  /* 0x0000000117137824 */ /* 0x010fe200008e0605 */
[----:B------:R0:W-:Y:S04]  /*89d0*/  STL [R1+0x194], R5 ;  /* 0x0001940501007387 */ /* 0x0001e80000100800 */
[----:B------:R1:W4:Y:S04]  /*89e0*/  @!P0 LDG.E.U8 R232, desc[UR14][R18.64] ;  /* 0x0000000e12e88981 */ /* 0x000328000c1e1100 */
[----:B0-----:R-:W4:Y:S01]  /*89f0*/  LDL.LU R5, [R1+0xa0] ;  /* 0x0000a00001057983 */ /* 0x001f220000300800 */
[----:B-1----:R-:W-:-:S05]  /*8a00*/  IADD3 R18, P1, R3, R6, RZ ;  /* 0x0000000603127210 */ /* 0x002fca0007f3e0ff */
[----:B--2---:R-:W-:Y:S01]  /*8a10*/  IMAD.X R19, R23, 0x1, R2, P1 ;  /* 0x0000000117137824 */ /* 0x004fe200008e0602 */
[----:B------:R0:W-:Y:S04]  /*8a20*/  STL [R1+0x198], R2 ;  /* 0x0001980201007387 */ /* 0x0001e80000100800 */
[----:B0-----:R-:W2:Y:S01]  /*8a30*/  LDL.LU R2, [R1+0x80] ;  /* 0x0000800001027983 */ /* 0x001ea20000300800 */
[----:B------:R-:W-:Y:S02]  /*8a40*/  PRMT R234, RZ, 0x7610, R234 ;  /* 0x00007610ffea7816 */ /* 0x000fe400000000ea */
[----:B------:R-:W-:Y:S01]  /*8a50*/  LOP3.LUT R190, R190, 0xffff, RZ, 0xc0, !PT ;  /* 0x0000ffffbebe7812 */ /* 0x000fe200078ec0ff */
[----:B------:R-:W2:Y:S01]  /*8a60*/  LDL R21, [R1+0x64] ;  /* 0x0000640001157983 */ /* 0x000ea20000100800 */
[----:B------:R-:W-:-:S03]  /*8a70*/  LOP3.LUT R191, R191, 0xffff, RZ, 0xc0, !PT ;  /* 0x0000ffffbfbf7812 */ /* 0x000fc600078ec0ff */
[----:B------:R3:W2:Y:S01]  /*8a80*/  @!P0 LDG.E.U8 R234, desc[UR14][R18.64] ;  /* 0x0000000e12ea8981 */ /* 0x0006a2000c1e1100 */
[----:B------:R-:W-:Y:S02]  /*8a90*/  PRMT R6, R190, 0x3340, R191 ;  /* 0x00003340be067816 */ /* 0x000fe400000000bf */
[----:B------:R-:W-:Y:S02]  /*8aa0*/  PRMT R190, RZ, 0x7610, R190 ;  /* 0x00007610ffbe7816 */ /* 0x000fe400000000be */
[----:B---3--:R-:W-:Y:S01]  /*8ab0*/  IADD3 R18, P1, R3, R20, RZ ;  /* 0x0000001403127210 */ /* 0x008fe20007f3e0ff */
[----:B----4-:R0:W-:Y:S04]  /*8ac0*/  STL [R1+0x19c], R5 ;  /* 0x00019c0501007387 */ /* 0x0101e80000100800 */
[----:B------:R-:W-:-:S05]  /*8ad0*/  IMAD.X R19, R23, 0x1, R5, P1 ;  /* 0x0000000117137824 */ /* 0x000fca00008e0605 */
[----:B------:R1:W3:Y:S04]  /*8ae0*/  @!P0 LDG.E.U8 R190, desc[UR14][R18.64] ;  /* 0x0000000e12be8981 */ /* 0x0002e8000c1e1100 */
[----:B0-----:R-:W4:Y:S04]  /*8af0*/  LDL.LU R5, [R1+0x60] ;  /* 0x0000600001057983 */ /* 0x001f280000300800 */
[----:B------:R-:W3:Y:S01]  /*8b00*/  LDL R247, [R1+0x44] ;  /* 0x0000440001f77983 */ /* 0x000ee20000100800 */
        /* <DEDUP_REMOVED lines=11> */
[----:B0-----:R-:W-:Y:S01]  /*8bc0*/  IADD3 R18, P1, R3, R21, RZ ;  /* 0x0000001503127210 */ /* 0x001fe20007f3e0ff */
[----:B----4-:R0:W-:Y:S04]  /*8bd0*/  STL [R1+0x1a4], R5 ;  /* 0x0001a40501007387 */ /* 0x0101e80000100800 */
[----:B------:R-:W-:-:S05]  /*8be0*/  IMAD.X R19, R23, 0x1, R5, P1 ;  /* 0x0000000117137824 */ /* 0x000fca00008e0605 */
[----:B------:R3:W4:Y:S04]  /*8bf0*/  @!P0 LDG.E.U8 R197, desc[UR14][R18.64] ;  /* 0x0000000e12c58981 */ /* 0x000728000c1e1100 */
[----:B0-----:R-:W4:Y:S01]  /*8c00*/  LDL.LU R5, [R1+0x20] ;  /* 0x0000200001057983 */ /* 0x001f220000300800 */
[----:B---3--:R-:W-:-:S03]  /*8c10*/  IADD3 R18, P1, R3, R247, RZ ;  /* 0x000000f703127210 */ /* 0x008fc60007f3e0ff */
[----:B------:R-:W3:Y:S02]  /*8c20*/  LDL.LU R247, [R1+0x4] ;  /* 0x0000040001f77983 */ /* 0x000ee40000300800 */
[----:B--2---:R-:W-:Y:S02]  /*8c30*/  IMAD.X R19, R23, 0x1, R2, P1 ;  /* 0x0000000117137824 */ /* 0x004fe400008e0602 */
[----:B------:R0:W-:Y:S04]  /*8c40*/  STL [R1+0x1a8], R2 ;  /* 0x0001a80201007387 */ /* 0x0001e80000100800 */
[----:B0-----:R-:W2:Y:S01]  /*8c50*/  LDL.LU R2, [R1] ;  /* 0x0000000001027983 */ /* 0x001ea20000300800 */
[----:B------:R-:W-:Y:S02]  /*8c60*/  PRMT R198, RZ, 0x7610, R198 ;  /* 0x00007610ffc67816 */ /* 0x000fe400000000c6 */
[----:B------:R-:W-:-:S02]  /*8c70*/  LOP3.LUT R199, R199, 0xffff, RZ, 0xc0, !PT ;  /* 0x0000ffffc7c77812 */ /* 0x000fc400078ec0ff */
[----:B------:R-:W-:Y:S02]  /*8c80*/  LOP3.LUT R200, R200, 0xffff, RZ, 0xc0, !PT ;  /* 0x0000ffffc8c87812 */ /* 0x000fe400078ec0ff */
[----:B------:R0:W2:Y:S02]  /*8c90*/  @!P0 LDG.E.U8 R198, desc[UR14][R18.64] ;  /* 0x0000000e12c68981 */ /* 0x0000a4000c1e1100 */
[----:B------:R-:W-:Y:S02]  /*8ca0*/  PRMT R12, R199, 0x3340, R200 ;  /* 0x00003340c70c7816 */ /* 0x000fe400000000c8 */
[----:B------:R-:W-:Y:S02]  /*8cb0*/  PRMT R199, RZ, 0x7610, R199 ;  /* 0x00007610ffc77816 */ /* 0x000fe400000000c7 */
[----:B0-----:R-:W-:Y:S02]  /*8cc0*/  IADD3 R18, P1, R3, R22, RZ ;  /* 0x0000001603127210 */ /* 0x001fe40007f3e0ff */
[----:B------:R-:W-:-:S02]  /*8cd0*/  LOP3.LUT R205, R205, 0xffff, RZ, 0xc0, !PT ;  /* 0x0000ffffcdcd7812 */ /* 0x000fc400078ec0ff */
[----:B------:R-:W-:Y:S01]  /*8ce0*/  LOP3.LUT R206, R206, 0xffff, RZ, 0xc0, !PT ;  /* 0x0000ffffcece7812 */ /* 0x000fe200078ec0ff */
[----:B----4-:R-:W-:-:S03]  /*8cf0*/  IMAD.X R19, R23, 0x1, R5, P1 ;  /* 0x0000000117137824 */ /* 0x010fc600008e0605 */
[----:B------:R-:W-:Y:S02]  /*8d00*/  PRMT R22, R205, 0x3340, R206 ;  /* 0x00003340cd167816 */ /* 0x000fe400000000ce */
[----:B------:R3:W4:Y:S01]  /*8d10*/  @!P0 LDG.E.U8 R199, desc[UR14][R18.64] ;  /* 0x0000000e12c78981 */ /* 0x000722000c1e1100 */
[----:B------:R-:W-:Y:S02]  /*8d20*/  SHF.R.S32.HI R206, RZ, 0x1f, R3 ;  /* 0x0000001fffce7819 */ /* 0x000fe40000011403 */
[----:B------:R-:W-:Y:S01]  /*8d30*/  PRMT R200, RZ, 0x7610, R200 ;  /* 0x00007610ffc87816 */ /* 0x000fe200000000c8 */
[----:B------:R-:W4:Y:S01]  /*8d40*/  LDL R205, [R1+0x164] ;  /* 0x0001640001cd7983 */ /* 0x000f220000100800 */
[----:B---3--:R-:W-:Y:S02]  /*8d50*/  IADD3 R18, P1, R3, R247, RZ ;  /* 0x000000f703127210 */ /* 0x008fe40007f3e0ff */
[----:B------:R-:W-:Y:S02]  /*8d60*/  LOP3.LUT R201, R201, 0xffff, RZ, 0xc0, !PT ;  /* 0x0000ffffc9c97812 */ /* 0x000fe400078ec0ff */
[----:B------:R-:W-:-:S04]  /*8d70*/  LOP3.LUT R202, R202, 0xffff, RZ, 0xc0, !PT ;  /* 0x0000ffffcaca7812 */ /* 0x000fc800078ec0ff */
[--C-:B------:R-:W-:Y:S02]  /*8d80*/  PRMT R21, R201, 0x3340, R202.reuse ;  /* 0x00003340c9157816 */ /* 0x100fe400000000ca */
[----:B------:R-:W-:Y:S02]  /*8d90*/  PRMT R201, RZ, 0x7610, R201 ;  /* 0x00007610ffc97816 */ /* 0x000fe400000000c9 */
[----:B------:R-:W-:Y:S02]  /*8da0*/  PRMT R202, RZ, 0x7610, R202 ;  /* 0x00007610ffca7816 */ /* 0x000fe400000000ca */
[----:B------:R-:W-:Y:S02]  /*8db0*/  LOP3.LUT R203, R203, 0xffff, RZ, 0xc0, !PT ;  /* 0x0000ffffcbcb7812 */ /* 0x000fe400078ec0ff */
[----:B------:R-:W-:-:S04]  /*8dc0*/  LOP3.LUT R204, R204, 0xffff, RZ, 0xc0, !PT ;  /* 0x0000ffffcccc7812 */ /* 0x000fc800078ec0ff */
[----:B------:R-:W-:Y:S02]  /*8dd0*/  PRMT R204, R203, 0x3340, R204 ;  /* 0x00003340cbcc7816 */ /* 0x000fe400000000cc */
[----:B------:R-:W-:Y:S02]  /*8de0*/  PRMT R203, RZ, 0x7610, R203 ;  /* 0x00007610ffcb7816 */ /* 0x000fe400000000cb */
[----:B------:R-:W-:Y:S02]  /*8df0*/  PRMT R20, R6, 0x5410, R20 ;  /* 0x0000541006147816 */ /* 0x000fe40000000014 */
[----:B------:R-:W3:Y:S01]  /*8e00*/  LDL.LU R6, [R1+0x1bc] ;  /* 0x0001bc0001067983 */ /* 0x000ee20000300800 */
[----:B--2---:R-:W-:-:S05]  /*8e10*/  IMAD.X R19, R206, 0x1, R2, P1 ;  /* 0x00000001ce137824 */ /* 0x004fca00008e0602 */
[----:B------:R0:W2:Y:S02]  /*8e20*/  @!P0 LDG.E.U8 R200, desc[UR14][R18.64] ;  /* 0x0000000e12c88981 */ /* 0x0000a4000c1e1100 */
[----:B0-----:R-:W-:-:S05]  /*8e30*/  IADD3 R18, P1, R3, R246, RZ ;  /* 0x000000f603127210 */ /* 0x001fca0007f3e0ff */
[----:B------:R-:W-:-:S05]  /*8e40*/  IMAD.X R19, R206, 0x1, R245, P1 ;  /* 0x00000001ce137824 */ /* 0x000fca00008e06f5 */
[----:B------:R0:W3:Y:S02]  /*8e50*/  @!P0 LDG.E.U8 R201, desc[UR14][R18.64] ;  /* 0x0000000e12c98981 */ /* 0x0000e4000c1e1100 */
[----:B0-----:R-:W-:-:S05]  /*8e60*/  IADD3 R18, P1, R3, R238, RZ ;  /* 0x000000ee03127210 */ /* 0x001fca0007f3e0ff */
[----:B------:R-:W-:-:S05]  /*8e70*/  IMAD.X R19, R206, 0x1, R237, P1 ;  /* 0x00000001ce137824 */ /* 0x000fca00008e06ed */
[----:B------:R0:W3:Y:S02]  /*8e80*/  @!P0 LDG.E.U8 R202, desc[UR14][R18.64] ;  /* 0x0000000e12ca8981 */ /* 0x0000e4000c1e1100 */
[----:B0-----:R-:W-:-:S05]  /*8e90*/  IADD3 R18, P1, R3, R215, RZ ;  /* 0x000000d703127210 */ /* 0x001fca0007f3e0ff */
[----:B------:R-:W-:-:S05]  /*8ea0*/  IMAD.X R19, R206, 0x1, R213, P1 ;  /* 0x00000001ce137824 */ /* 0x000fca00008e06d5 */
[----:B------:R0:W3:Y:S01]  /*8eb0*/  @!P0 LDG.E.U8 R203, desc[UR14][R18.64] ;  /* 0x0000000e12cb8981 */ /* 0x0000e2000c1e1100 */
[----:B------:R-:W1:Y:S01]  /*8ec0*/  S2R R206, SR_TID.X ;  /* 0x0000000000ce7919 */ /* 0x000e620000002100 */
[----:B------:R-:W-:Y:S02]  /*8ed0*/  LOP3.LUT R207, R207, 0xffff, RZ, 0xc0, !PT ;  /* 0x0000ffffcfcf7812 */ /* 0x000fe400078ec0ff */
[----:B------:R-:W-:Y:S02]  /*8ee0*/  LOP3.LUT R208, R208, 0xffff, RZ, 0xc0, !PT ;  /* 0x0000ffffd0d07812 */ /* 0x000fe400078ec0ff */
[----:B------:R-:W-:Y:S02]  /*8ef0*/  LOP3.LUT R209, R209, 0xffff, RZ, 0xc0, !PT ;  /* 0x0000ffffd1d17812 */ /* 0x000fe400078ec0ff */
[----:B------:R-:W-:Y:S02]  /*8f00*/  LOP3.LUT R210, R210, 0xffff, RZ, 0xc0, !PT ;  /* 0x0000ffffd2d27812 */ /* 0x000fe400078ec0ff */
[----:B------:R-:W-:-:S02]  /*8f10*/  PRMT R207, R207, 0x3340, R208 ;  /* 0x00003340cfcf7816 */ /* 0x000fc400000000d0 */
[----:B------:R-:W-:Y:S02]  /*8f20*/  PRMT R23, R209, 0x3340, R210 ;  /* 0x00003340d1177816 */ /* 0x000fe400000000d2 */
[----:B------:R-:W-:Y:S02]  /*8f30*/  PRMT R21, R12, 0x5410, R21 ;  /* 0x000054100c157816 */ /* 0x000fe40000000015 */
[----:B------:R-:W-:Y:S01]  /*8f40*/  PRMT R22, R204, 0x5410, R22 ;  /* 0x00005410cc167816 */ /* 0x000fe20000000016 */
[----:B------:R-:W-:Y:S01]  /*8f50*/  UMOV UR4, UR13 ;  /* 0x0000000d00047c82 */ /* 0x000fe20008000000 */
[----:B------:R-:W-:Y:S01]  /*8f60*/  PRMT R23, R207, 0x5410, R23 ;  /* 0x00005410cf177816 */ /* 0x000fe20000000017 */
[----:B------:R-:W-:Y:S01]  /*8f70*/  UMOV UR5, 0x80000020 ;  /* 0x8000002000057882 */ /* 0x000fe20000000000 */
[----:B------:R-:W-:Y:S01]  /*8f80*/  IADD3 R0, P4, R0, UR17, RZ ;  /* 0x0000001100007c10 */ /* 0x000fe2000ff9e0ff */
[----:B------:R-:W3:Y:S04]  /*8f90*/  LDL.LU R12, [R1+0x1b8] ;  /* 0x0001b800010c7983 */ /* 0x000ee80000300800 */
[----:B----4-:R-:W-:Y:S01]  /*8fa0*/  STS.128 [R205+UR12], R20 ;  /* 0x00000014cd007988 */ /* 0x010fe20008000c0c */
[----:B------:R-:W-:-:S03]  /*8fb0*/  IADD3 R13, P6, R13, UR17, RZ ;  /* 0x000000110d0d7c10 */ /* 0x000fc6000ffde0ff */
[----:B------:R-:W4:Y:S01]  /*8fc0*/  LDL.LU R204, [R1+0x1c] ;  /* 0x00001c0001cc7983 */ /* 0x000f220000300800 */
[----:B-1----:R-:W-:-:S03]  /*8fd0*/  LOP3.LUT R206, R206, 0x7f, RZ, 0xc0, !PT ;  /* 0x0000007fcece7812 */ /* 0x002fc600078ec0ff */
[----:B------:R-:W4:Y:S04]  /*8fe0*/  LDL.LU R208, [R1+0x24] ;  /* 0x0000240001d07983 */ /* 0x000f280000300800 */
[----:B------:R-:W-:Y:S04]  /*8ff0*/  STS.U8 [R206+UR12+0x2000], R184 ;  /* 0x002000b8ce007988 */ /* 0x000fe8000800000c */
[----:B------:R-:W-:Y:S04]  /*9000*/  STS.U8 [R206+UR12+0x2200], R185 ;  /* 0x002200b9ce007988 */ /* 0x000fe8000800000c */
[----:B------:R-:W-:Y:S04]  /*9010*/  STS.U8 [R206+UR12+0x2400], R186 ;  /* 0x002400bace007988 */ /* 0x000fe8000800000c */
[----:B------:R-:W-:Y:S04]  /*9020*/  STS.U8 [R206+UR12+0x2600], R187 ;  /* 0x002600bbce007988 */ /* 0x000fe8000800000c */
[----:B------:R-:W-:Y:S04]  /*9030*/  STS.U8 [R206+UR12+0x2800], R188 ;  /* 0x002800bcce007988 */ /* 0x000fe8000800000c */
[----:B------:R-:W-:Y:S04]  /*9040*/  STS.U8 [R206+UR12+0x2a00], R189 ;  /* 0x002a00bdce007988 */ /* 0x000fe8000800000c */
[----:B------:R-:W-:Y:S04]  /*9050*/  STS.U8 [R206+UR12+0x2c00], R192 ;  /* 0x002c00c0ce007988 */ /* 0x000fe8000800000c */
[----:B------:R-:W-:Y:S01]  /*9060*/  STS.U8 [R206+UR12+0x2e00], R168 ;  /* 0x002e00a8ce007988 */ /* 0x000fe2000800000c */
[----:B0-----:R-:W-:-:S03]  /*9070*/  LOP3.LUT R18, R206, 0x10, RZ, 0x3c, !PT ;  /* 0x00000010ce127812 */ /* 0x001fc600078e3cff */
[----:B------:R-:W-:Y:S04]  /*9080*/  STS.U8 [R206+UR12+0x3000], R164 ;  /* 0x003000a4ce007988 */ /* 0x000fe8000800000c */
[----:B------:R-:W-:Y:S04]  /*9090*/  STS.U8 [R206+UR12+0x3200], R165 ;  /* 0x003200a5ce007988 */ /* 0x000fe8000800000c */
[----:B------:R-:W-:Y:S04]  /*90a0*/  STS.U8 [R206+UR12+0x3400], R166 ;  /* 0x003400a6ce007988 */ /* 0x000fe8000800000c */
[----:B------:R-:W-:Y:S04]  /*90b0*/  STS.U8 [R206+UR12+0x3600], R167 ;  /* 0x003600a7ce007988 */ /* 0x000fe8000800000c */
[----:B------:R-:W-:Y:S04]  /*90c0*/  STS.U8 [R206+UR12+0x3800], R169 ;  /* 0x003800a9ce007988 */ /* 0x000fe8000800000c */
[----:B------:R-:W-:Y:S04]  /*90d0*/  STS.U8 [R206+UR12+0x3a00], R162 ;  /* 0x003a00a2ce007988 */ /* 0x000fe8000800000c */
[----:B------:R-:W-:Y:S04]  /*90e0*/  STS.U8 [R206+UR12+0x3c00], R163 ;  /* 0x003c00a3ce007988 */ /* 0x000fe8000800000c */
[----:B------:R-:W-:Y:S04]  /*90f0*/  STS.U8 [R206+UR12+0x3e00], R170 ;  /* 0x003e00aace007988 */ /* 0x000fe8000800000c */
[----:B------:R0:W-:Y:S04]  /*9100*/  STS.U8 [R18+UR12+0x2e80], R17 ;  /* 0x002e801112007988 */ /* 0x0001e8000800000c */
        /* <DEDUP_REMOVED lines=17> */
[----:B------:R-:W4:Y:S01]  /*9220*/  LDL.LU R205, [R1+0x2c] ;  /* 0x00002c0001cd7983 */ /* 0x000f220000300800 */
[----:B0-----:R-:W-:-:S03]  /*9230*/  LOP3.LUT R18, R206, 0x30, RZ, 0x3c, !PT ;  /* 0x00000030ce127812 */ /* 0x001fc600078e3cff */
[----:B------:R-:W-:Y:S01]  /*9240*/  STS.U8 [R17+UR12+0x2300], R159 ;  /* 0x0023009f11007988 */ /* 0x000fe2000800000c */
[----:B------:R-:W0:Y:S03]  /*9250*/  LDC R206, c[0x0][0x238] ;  /* 0x00008e00ffce7b82 */ /* 0x000e260000000800 */
        /* <DEDUP_REMOVED lines=26> */
[----:B--2---:R-:W-:Y:S04]  /*9400*/  STS.U8 [R18+UR12+0x3580], R200 ;  /* 0x003580c812007988 */ /* 0x004fe8000800000c */
[----:B---3--:R-:W-:Y:S04]  /*9410*/  STS.U8 [R18+UR12+0x3780], R201 ;  /* 0x003780c912007988 */ /* 0x008fe8000800000c */
[----:B------:R-:W-:Y:S04]  /*9420*/  STS.U8 [R18+UR12+0x3980], R202 ;  /* 0x003980ca12007988 */ /* 0x000fe8000800000c */
[----:B------:R-:W2:Y:S04]  /*9430*/  LDL.LU R184, [R1+0x34] ;  /* 0x0000340001b87983 */ /* 0x000ea80000300800 */
[----:B------:R-:W-:Y:S01]  /*9440*/  STS.U8 [R18+UR12+0x3d80], R203 ;  /* 0x003d80cb12007988 */ /* 0x000fe2000800000c */
[----:B------:R1:W-:Y:S06]  /*9450*/  MEMBAR.ALL.CTA ;  /* 0x0000000000007992 */ /* 0x0003ec0000008000 */
[----:B-1----:R-:W1:Y:S01]  /*9460*/  FENCE.VIEW.ASYNC.S ;  /* 0x00000000000073c6 */ /* 0x002e620000000000 */
[----:B0-----:R-:W-:-:S03]  /*9470*/  IMAD.SHL.U32 R17, R206, 0x40, RZ ;  /* 0x00000040ce117824 */ /* 0x001fc600078e00ff */
[----:B------:R-:W3:Y:S01]  /*9480*/  LDL.LU R20, [R1+0x3c] ;  /* 0x00003c0001147983 */ /* 0x000ee20000300800 */
[----:B-1----:R-:W-:Y:S01]  /*9490*/  BAR.SYNC.DEFER_BLOCKING 0x0 ;  /* 0x0000000000007b1d */ /* 0x002fe20000010000 */
[----:B------:R-:W-:-:S04]  /*94a0*/  IADD3 R6, P0, R17, R6, RZ ;  /* 0x0000000611067210 */ /* 0x000fc80007f1e0ff */
[----:B------:R-:W-:Y:S02]  /*94b0*/  LEA.HI.X.SX32 R11, R17, R11, 0x1, P0 ;  /* 0x0000000b110b7211 */ /* 0x000fe400000f0eff */
[----:B------:R-:W-:Y:S01]  /*94c0*/  IADD3 R223, P0, R223, UR17, RZ ;  /* 0x00000011dfdf7c10 */ /* 0x000fe2000ff1e0ff */
[----:B------:R-:W2:Y:S04]  /*94d0*/  LDL.LU R206, [R1+0x8] ;  /* 0x0000080001ce7983 */ /* 0x000ea80000300800 */
[----:B------:R-:W2:Y:S04]  /*94e0*/  LDL.LU R19, [R1+0x44] ;  /* 0x0000440001137983 */ /* 0x000ea80000300800 */
[----:B------:R-:W2:Y:S04]  /*94f0*/  LDL.LU R21, [R1+0x10] ;  /* 0x0000100001157983 */ /* 0x000ea80000300800 */
[----:B------:R-:W2:Y:S01]  /*9500*/  LDL.LU R22, [R1+0x4c] ;  /* 0x00004c0001167983 */ /* 0x000ea20000300800 */
[----:B------:R-:W-:-:S03]  /*9510*/  WARPGROUP.ARRIVE ;  /* 0x00000000000079c5 */ /* 0x000fc60000000000 */
[----:B------:R-:W2:Y:S04]  /*9520*/  LDL.LU R23, [R1+0x18] ;  /* 0x0000180001177983 */ /* 0x000ea80000300800 */
[----:B------:R-:W2:Y:S01]  /*9530*/  LDL.LU R209, [R1+0x54] ;  /* 0x0000540001d17983 */ /* 0x000ea20000300800 */
[----:B------:R-:W-:Y:S01]  /*9540*/  QGMMA.64x128x32.F32.E4M3.E4M3 R88, gdesc[UR4], R88 ;  /* 0x01e00000045879f3 */ /* 0x000fe20008700858 */
[----:B------:R-:W-:-:S06]  /*9550*/  USHF.R.S32.HI UR4, URZ, 0x1f, UR17 ;  /* 0x0000001f3f047899 */ /* 0x000fcc0008011411 */
[----:B------:R-:W-:Y:S02]  /*9560*/  IADD3.X R15, R15, UR4, RZ, P4, !PT ;  /* 0x000000040f0f7c10 */ /* 0x000fe4000a7fe4ff */
[----:B------:R-:W-:Y:S02]  /*9570*/  IADD3 R227, P4, R227, UR17, RZ ;  /* 0x00000011e3e37c10 */ /* 0x000fe4000ff9e0ff */
[----:B------:R-:W-:Y:S02]  /*9580*/  IADD3.X R221, R221, UR4, RZ, P0, !PT ;  /* 0x00000004dddd7c10 */ /* 0x000fe400087fe4ff */
[----:B------:R-:W-:Y:S02]  /*9590*/  IADD3 R240, P0, R240, UR17, RZ ;  /* 0x00000011f0f07c10 */ /* 0x000fe4000ff1e0ff */
[----:B------:R-:W-:Y:S02]  /*95a0*/  IADD3.X R10, R10, UR4, RZ, P6, !PT ;  /* 0x000000040a0a7c10 */ /* 0x000fe4000b7fe4ff */
[----:B------:R-:W-:-:S02]  /*95b0*/  IADD3 R16, P6, R16, UR17, RZ ;  /* 0x0000001110107c10 */ /* 0x000fc4000ffde0ff */
[----:B------:R-:W-:Y:S02]  /*95c0*/  IADD3.X R225, R225, UR4, RZ, P4, !PT ;  /* 0x00000004e1e17c10 */ /* 0x000fe4000a7fe4ff */
[----:B------:R-:W-:Y:S02]  /*95d0*/  IADD3 R242, P4, R242, UR17, RZ ;  /* 0x00000011f2f27c10 */ /* 0x000fe4000ff9e0ff */
[----:B------:R-:W-:Y:S02]  /*95e0*/  IADD3.X R239, R239, UR4, RZ, P0, !PT ;  /* 0x00000004efef7c10 */ /* 0x000fe400087fe4ff */
[----:B------:R-:W-:Y:S02]  /*95f0*/  IADD3 R247, P0, R247, UR17, RZ ;  /* 0x00000011f7f77c10 */ /* 0x000fe4000ff1e0ff */
[----:B------:R-:W-:Y:S02]  /*9600*/  IADD3.X R229, R229, UR4, RZ, P6, !PT ;  /* 0x00000004e5e57c10 */ /* 0x000fe4000b7fe4ff */
[----:B------:R-:W-:-:S02]  /*9610*/  IADD3 R244, P6, R244, UR17, RZ ;  /* 0x00000011f4f47c10 */ /* 0x000fc4000ffde0ff */
[----:B------:R-:W-:Y:S02]  /*9620*/  IADD3.X R241, R241, UR4, RZ, P4, !PT ;  /* 0x00000004f1f17c10 */ /* 0x000fe4000a7fe4ff */
[----:B------:R-:W-:Y:S01]  /*9630*/  IADD3 R249, P4, R249, UR17, RZ ;  /* 0x00000011f9f97c10 */ /* 0x000fe2000ff9e0ff */
[----:B------:R0:W-:Y:S01]  /*9640*/  STL [R1+0x4], R247 ;  /* 0x000004f701007387 */ /* 0x0001e20000100800 */
[----:B------:R-:W-:Y:S02]  /*9650*/  IADD3.X R243, R243, UR4, RZ, P6, !PT ;  /* 0x00000004f3f37c10 */ /* 0x000fe4000b7fe4ff */
[----:B------:R-:W-:Y:S01]  /*9660*/  IADD3 R251, P6, R251, UR17, RZ ;  /* 0x00000011fbfb7c10 */ /* 0x000fe2000ffde0ff */
[----:B0-----:R-:W2:Y:S04]  /*9670*/  LDL.LU R247, [R1+0x1b4] ;  /* 0x0001b40001f77983 */ /* 0x001ea80000300800 */
[----:B------:R0:W-:Y:S04]  /*9680*/  STL [R1+0xc], R249 ;  /* 0x00000cf901007387 */ /* 0x0001e80000100800 */
[----:B0-----:R-:W2:Y:S04]  /*9690*/  LDL.LU R249, [R1+0x1b0] ;  /* 0x0001b00001f97983 */ /* 0x001ea80000300800 */
[----:B------:R0:W-:Y:S04]  /*96a0*/  STL [R1+0x14], R251 ;  /* 0x000014fb01007387 */ /* 0x0001e80000100800 */
[----:B0-----:R-:W2:Y:S01]  /*96b0*/  LDL.LU R251, [R1+0x1ac] ;  /* 0x0001ac0001fb7983 */ /* 0x001ea20000300800 */
[----:B------:R-:W-:-:S02]  /*96c0*/  IADD3 R14, P5, R14, UR17, RZ ;  /* 0x000000110e0e7c10 */ /* 0x000fc4000ffbe0ff */
[----:B------:R-:W-:Y:S01]  /*96d0*/  IADD3 R212, P3, R212, UR17, RZ ;  /* 0x00000011d4d47c10 */ /* 0x000fe2000ff7e0ff */
[----:B------:R-:W2:Y:S01]  /*96e0*/  LDL.LU R207, [R1+0x5c] ;  /* 0x00005c0001cf7983 */ /* 0x000ea20000300800 */
[----:B------:R-:W-:Y:S02]  /*96f0*/  IADD3 R215, P2, R215, UR17, RZ ;  /* 0x00000011d7d77c10 */ /* 0x000fe4000ff5e0ff */
[----:B------:R-:W-:Y:S01]  /*9700*/  IADD3.X R8, R8, UR4, RZ, P5, !PT ;  /* 0x0000000408087c10 */ /* 0x000fe2000affe4ff */
[----:B------:R-:W2:Y:S01]  /*9710*/  LDL.LU R210, [R1+0x28] ;  /* 0x0000280001d27983 */ /* 0x000ea20000300800 */
[----:B------:R-:W-:Y:S02]  /*9720*/  IADD3 R9, P5, R9, UR17, RZ ;  /* 0x0000001109097c10 */ /* 0x000fe4000ffbe0ff */
[----:B------:R-:W-:Y:S02]  /*9730*/  IADD3.X R211, R211, UR4, RZ, P3, !PT ;  /* 0x00000004d3d37c10 */ /* 0x000fe40009ffe4ff */
[----:B------:R-:W-:-:S02]  /*9740*/  IADD3 R7, P3, R7, UR17, RZ ;  /* 0x0000001107077c10 */ /* 0x000fc4000ff7e0ff */
[----:B------:R-:W-:Y:S02]  /*9750*/  IADD3 R219, P1, R219, UR17, RZ ;  /* 0x00000011dbdb7c10 */ /* 0x000fe4000ff3e0ff */
[----:B------:R-:W-:Y:S02]  /*9760*/  IADD3.X R213, R213, UR4, RZ, P2, !PT ;  /* 0x00000004d5d57c10 */ /* 0x000fe400097fe4ff */
[----:B------:R-:W-:Y:S02]  /*9770*/  IADD3 R236, P2, R236, UR17, RZ ;  /* 0x00000011ecec7c10 */ /* 0x000fe4000ff5e0ff */
[----:B------:R-:W-:Y:S02]  /*9780*/  IADD3.X R231, R231, UR4, RZ, P5, !PT ;  /* 0x00000004e7e77c10 */ /* 0x000fe4000affe4ff */
[----:B------:R-:W-:Y:S02]  /*9790*/  IADD3 R246, P5, R246, UR17, RZ ;  /* 0x00000011f6f67c10 */ /* 0x000fe4000ffbe0ff */
[----:B------:R-:W-:-:S02]  /*97a0*/  IADD3.X R233, R233, UR4, RZ, P3, !PT ;  /* 0x00000004e9e97c10 */ /* 0x000fc40009ffe4ff */
[----:B------:R-:W-:Y:S02]  /*97b0*/  IADD3 R248, P3, R248, UR17, RZ ;  /* 0x00000011f8f87c10 */ /* 0x000fe4000ff7e0ff */
[----:B------:R-:W-:Y:S02]  /*97c0*/  IADD3.X R217, R217, UR4, RZ, P1, !PT ;  /* 0x00000004d9d97c10 */ /* 0x000fe40008ffe4ff */
[----:B------:R-:W-:Y:S02]  /*97d0*/  IADD3 R238, P1, R238, UR17, RZ ;  /* 0x00000011eeee7c10 */ /* 0x000fe4000ff3e0ff */
[----:B------:R-:W-:Y:S02]  /*97e0*/  IADD3.X R235, R235, UR4, RZ, P2, !PT ;  /* 0x00000004ebeb7c10 */ /* 0x000fe400097fe4ff */
[----:B------:R-:W-:Y:S01]  /*97f0*/  IADD3 R250, P2, R250, UR17, RZ ;  /* 0x00000011fafa7c10 */ /* 0x000fe2000ff5e0ff */
[----:B------:R-:W-:Y:S01]  /*9800*/  UMOV UR22, UR6 ;  /* 0x0000000600167c82 */ /* 0x000fe20008000000 */
[----:B------:R-:W-:Y:S01]  /*9810*/  IADD3.X R245, R245, UR4, RZ, P5, !PT ;  /* 0x00000004f5f57c10 */ /* 0x000fe2000affe4ff */
[----:B------:R-:W-:Y:S01]  /*9820*/  UMOV UR23, UR7 ;  /* 0x0000000700177c82 */ /* 0x000fe20008000000 */
[----:B----4-:R-:W-:Y:S01]  /*9830*/  IADD3 R204, P5, R204, UR17, RZ ;  /* 0x00000011cccc7c10 */ /* 0x010fe2000ffbe0ff */
[----:B------:R-:W-:Y:S01]  /*9840*/  QGMMA.64x128x32.F32.E4M3.E4M3 R88, gdesc[UR8], R88 ;  /* 0x01e00000085879f3 */ /* 0x000fe20008700858 */
[----:B------:R-:W-:-:S02]  /*9850*/  IADD3.X R237, R237, UR4, RZ, P1, !PT ;  /* 0x00000004eded7c10 */ /* 0x000fc40008ffe4ff */
[----:B------:R-:W-:Y:S01]  /*9860*/  IADD3 R252, P1, R252, UR17, RZ ;  /* 0x00000011fcfc7c10 */ /* 0x000fe2000ff3e0ff */
[----:B------:R-:W-:Y:S01]  /*9870*/  STL [R1+0x1c], R204 ;  /* 0x00001ccc01007387 */ /* 0x000fe20000100800 */
[----:B------:R-:W-:-:S07]  /*9880*/  IADD3.X R2, R2, UR4, RZ, P0, !PT ;  /* 0x0000000402027c10 */ /* 0x000fce00087fe4ff */
[----:B------:R-:W-:Y:S01]  /*9890*/  QGMMA.64x128x32.F32.E4M3.E4M3 R24, gdesc[UR20], R24 ;  /* 0x01e00000141879f3 */ /* 0x000fe20008700818 */
[----:B---3--:R-:W-:Y:S02]  /*98a0*/  IADD3 R20, P0, R20, UR17, RZ ;  /* 0x0000001114147c10 */ /* 0x008fe4000ff1e0ff */
[----:B--2---:R-:W-:Y:S02]  /*98b0*/  IADD3.X R206, R206, UR4, RZ, P4, !PT ;  /* 0x00000004cece7c10 */ /* 0x004fe4000a7fe4ff */
[----:B------:R-:W-:Y:S02]  /*98c0*/  IADD3 R19, P4, R19, UR17, RZ ;  /* 0x0000001113137c10 */ /* 0x000fe4000ff9e0ff */
[----:B------:R-:W-:Y:S02]  /*98d0*/  IADD3.X R21, R21, UR4, RZ, P6, !PT ;  /* 0x0000000415157c10 */ /* 0x000fe4000b7fe4ff */
[----:B------:R-:W-:Y:S02]  /*98e0*/  IADD3 R22, P6, R22, UR17, RZ ;  /* 0x0000001116167c10 */ /* 0x000fe4000ffde0ff */
[----:B------:R-:W-:-:S02]  /*98f0*/  IADD3.X R23, R23, UR4, RZ, P5, !PT ;  /* 0x0000000417177c10 */ /* 0x000fc4000affe4ff */
[----:B------:R-:W-:Y:S02]  /*9900*/  IADD3 R209, P5, R209, UR17, RZ ;  /* 0x00000011d1d17c10 */ /* 0x000fe4000ffbe0ff */
[----:B------:R-:W-:Y:S02]  /*9910*/  IADD3.X R247, R247, UR4, RZ, P3, !PT ;  /* 0x00000004f7f77c10 */ /* 0x000fe40009ffe4ff */
[----:B------:R-:W-:-:S05]  /*9920*/  IADD3 R208, P3, R208, UR17, RZ ;  /* 0x00000011d0d07c10 */ /* 0x000fca000ff7e0ff */
[----:B------:R0:W-:Y:S01]  /*9930*/  STL [R1+0x24], R208 ;  /* 0x000024d001007387 */ /* 0x0001e20000100800 */
[----:B------:R-:W-:Y:S02]  /*9940*/  IADD3.X R249, R249, UR4, RZ, P2, !PT ;  /* 0x00000004f9f97c10 */ /* 0x000fe400097fe4ff */
[----:B------:R-:W-:Y:S01]  /*9950*/  IADD3 R205, P2, R205, UR17, RZ ;  /* 0x00000011cdcd7c10 */ /* 0x000fe2000ff5e0ff */
[----:B0-----:R-:W2:Y:S04]  /*9960*/  LDL.LU R208, [R1+0x64] ;  /* 0x0000640001d07983 */ /* 0x001ea80000300800 */
[----:B------:R-:W3:Y:S04]  /*9970*/  LDL.LU R204, [R1+0x30] ;  /* 0x0000300001cc7983 */ /* 0x000ee80000300800 */
[----:B------:R0:W-:Y:S01]  /*9980*/  STL [R1+0x2c], R205 ;  /* 0x00002ccd01007387 */ /* 0x0001e20000100800 */
[----:B------:R-:W-:-:S02]  /*9990*/  IADD3.X R251, R251, UR4, RZ, P1, !PT ;  /* 0x00000004fbfb7c10 */ /* 0x000fc40008ffe4ff */
[----:B------:R-:W-:Y:S01]  /*99a0*/  IADD3 R184, P1, R184, UR17, RZ ;  /* 0x00000011b8b87c10 */ /* 0x000fe2000ff3e0ff */
[----:B0-----:R-:W4:Y:S04]  /*99b0*/  LDL.LU R205, [R1+0x6c] ;  /* 0x00006c0001cd7983 */ /* 0x001f280000300800 */
[----:B------:R0:W-:Y:S01]  /*99c0*/  STL [R1], R2 ;  /* 0x0000000201007387 */ /* 0x0001e20000100800 */
[----:B------:R-:W-:-:S03]  /*99d0*/  IADD3.X R5, R5, UR4, RZ, P3, !PT ;  /* 0x0000000405057c10 */ /* 0x000fc60009ffe4ff */
[----:B0-----:R-:W4:Y:S04]  /*99e0*/  LDL.LU R2, [R1+0x1a8] ;  /* 0x0001a80001027983 */ /* 0x001f280000300800 */
[----:B------:R-:W-:Y:S04]  /*99f0*/  STL [R1+0x34], R184 ;  /* 0x000034b801007387 */ /* 0x000fe80000100800 */
[----:B------:R0:W-:Y:S04]  /*9a00*/  STL [R1+0x8], R206 ;  /* 0x000008ce01007387 */ /* 0x0001e80000100800 */
[----:B0-----:R-:W4:Y:S04]  /*9a10*/  LDL.LU R206, [R1+0x38] ;  /* 0x0000380001ce7983 */ /* 0x001f280000300800 */
[----:B------:R-:W-:Y:S04]  /*9a20*/  STL [R1+0x3c], R20 ;  /* 0x00003c1401007387 */ /* 0x000fe80000100800 */
[----:B------:R0:W-:Y:S04]  /*9a30*/  STL [R1+0x44], R19 ;  /* 0x0000441301007387 */ /* 0x0001e80000100800 */
[----:B0-----:R-:W4:Y:S04]  /*9a40*/  LDL.LU R19, [R1+0x74] ;  /* 0x0000740001137983 */ /* 0x001f280000300800 */
[----:B------:R-:W-:Y:S04]  /*9a50*/  STL [R1+0x10], R21 ;  /* 0x0000101501007387 */ /* 0x000fe80000100800 */
[----:B------:R-:W-:Y:S04]  /*9a60*/  STL [R1+0x4c], R22 ;  /* 0x00004c1601007387 */ /* 0x000fe80000100800 */
[----:B------:R0:W-:Y:S04]  /*9a70*/  STL [R1+0x20], R5 ;  /* 0x0000200501007387 */ /* 0x0001e80000100800 */
[----:B------:R-:W-:Y:S04]  /*9a80*/  STL [R1+0x18], R23 ;  /* 0x0000181701007387 */ /* 0x000fe80000100800 */
[----:B0-----:R-:W4:Y:S04]  /*9a90*/  LDL.LU R5, [R1+0x1a4] ;  /* 0x0001a40001057983 */ /* 0x001f280000300800 */
[----:B------:R0:W-:Y:S04]  /*9aa0*/  STL [R1+0x54], R209 ;  /* 0x000054d101007387 */ /* 0x0001e80000100800 */
[----:B------:R-:W4:Y:S04]  /*9ab0*/  LDL.LU R166, [R1+0x7c] ;  /* 0x00007c0001a67983 */ /* 0x000f280000300800 */
[----:B------:R-:W4:Y:S04]  /*9ac0*/  LDL.LU R165, [R1+0x48] ;  /* 0x0000480001a57983 */ /* 0x000f280000300800 */
[----:B------:R-:W4:Y:S04]  /*9ad0*/  LDL.LU R164, [R1+0x84] ;  /* 0x0000840001a47983 */ /* 0x000f280000300800 */
[----:B------:R-:W4:Y:S04]  /*9ae0*/  LDL.LU R168, [R1+0x50] ;  /* 0x0000500001a87983 */ /* 0x000f280000300800 */
[----:B------:R-:W4:Y:S04]  /*9af0*/  LDL.LU R192, [R1+0x8c] ;  /* 0x00008c0001c07983 */ /* 0x000f280000300800 */
[----:B------:R-:W4:Y:S04]  /*9b00*/  LDL.LU R189, [R1+0x58] ;  /* 0x0000580001bd7983 */ /* 0x000f280000300800 */
[----:B0-----:R-:W4:Y:S01]  /*9b10*/  LDL.LU R209, [R1+0x94] ;  /* 0x0000940001d17983 */ /* 0x001f220000300800 */
[----:B------:R-:W-:-:S02]  /*9b20*/  IADD3 R207, P3, R207, UR17, RZ ;  /* 0x00000011cfcf7c10 */ /* 0x000fc4000ff7e0ff */
[----:B------:R-:W-:Y:S01]  /*9b30*/  IADD3.X R210, R210, UR4, RZ, P2, !PT ;  /* 0x00000004d2d27c10 */ /* 0x000fe200097fe4ff */
[----:B------:R-:W4:Y:S04]  /*9b40*/  LDL.LU R188, [R1+0x9c] ;  /* 0x00009c0001bc7983 */ /* 0x000f280000300800 */
[----:B------:R-:W4:Y:S04]  /*9b50*/  LDL.LU R187, [R1+0x68] ;  /* 0x0000680001bb7983 */ /* 0x000f280000300800 */
[----:B------:R-:W-:Y:S04]  /*9b60*/  STL [R1+0x5c], R207 ;  /* 0x00005ccf01007387 */ /* 0x000fe80000100800 */
[----:B------:R-:W4:Y:S04]  /*9b70*/  LDL.LU R186, [R1+0xa4] ;  /* 0x0000a40001ba7983 */ /* 0x000f280000300800 */
[----:B------:R0:W-:Y:S04]  /*9b80*/  STL [R1+0x28], R210 ;  /* 0x000028d201007387 */ /* 0x0001e80000100800 */
[----:B------:R-:W4:Y:S04]  /*9b90*/  LDL.LU R185, [R1+0x70] ;  /* 0x0000700001b97983 */ /* 0x000f280000300800 */
[----:B------:R-:W4:Y:S04]  /*9ba0*/  LDL.LU R184, [R1+0xac] ;  /* 0x0000ac0001b87983 */ /* 0x000f280000300800 */
[----:B0-----:R-:W4:Y:S01]  /*9bb0*/  LDL.LU R210, [R1+0x78] ;  /* 0x0000780001d27983 */ /* 0x001f220000300800 */
[----:B--2---:R-:W-:-:S02]  /*9bc0*/  IADD3 R208, P2, R208, UR17, RZ ;  /* 0x00000011d0d07c10 */ /* 0x004fc4000ff5e0ff */
[----:B---3--:R-:W-:-:S03]  /*9bd0*/  IADD3.X R204, R204, UR4, RZ, P1, !PT ;  /* 0x00000004cccc7c10 */ /* 0x008fc60008ffe4ff */
[----:B------:R0:W-:Y:S04]  /*9be0*/  STL [R1+0x64], R208 ;  /* 0x000064d001007387 */ /* 0x0001e80000100800 */
[----:B0-----:R-:W2:Y:S01]  /*9bf0*/  LDL.LU R208, [R1+0xb4] ;  /* 0x0000b40001d07983 */ /* 0x001ea20000300800 */
[----:B----4-:R-:W-:-:S03]  /*9c00*/  IADD3 R205, P1, R205, UR17, RZ ;  /* 0x00000011cdcd7c10 */ /* 0x010fc6000ff3e0ff */
[----:B------:R-:W3:Y:S04]  /*9c10*/  LDL.LU R20, [R1+0xbc] ;  /* 0x0000bc0001147983 */ /* 0x000ee80000300800 */
[----:B------:R-:W4:Y:S04]  /*9c20*/  LDL.LU R21, [R1+0x88] ;  /* 0x0000880001157983 */ /* 0x000f280000300800 */
[----:B------:R-:W-:Y:S04]  /*9c30*/  STL [R1+0x30], R204 ;  /* 0x000030cc01007387 */ /* 0x000fe80000100800 */
[----:B------:R-:W3:Y:S01]  /*9c40*/  LDL.LU R22, [R1+0xc4] ;  /* 0x0000c40001167983 */ /* 0x000ee20000300800 */
[----:B------:R-:W-:-:S03]  /*9c50*/  IADD3.X R2, R2, UR4, RZ, P4, !PT ;  /* 0x0000000402027c10 */ /* 0x000fc6000a7fe4ff */
[----:B------:R0:W-:Y:S04]  /*9c60*/  STL [R1+0x6c], R205 ;  /* 0x00006ccd01007387 */ /* 0x0001e80000100800 */
[----:B0-----:R-:W3:Y:S01]  /*9c70*/  LDL.LU R205, [R1+0x90] ;  /* 0x0000900001cd7983 */ /* 0x001ee20000300800 */
[----:B------:R-:W-:-:S05]  /*9c80*/  IADD3.X R206, R206, UR4, RZ, P0, !PT ;  /* 0x00000004cece7c10 */ /* 0x000fca00087fe4ff */
[----:B------:R0:W-:Y:S04]  /*9c90*/  STL [R1+0x38], R206 ;  /* 0x000038ce01007387 */ /* 0x0001e80000100800 */
[----:B0-----:R-:W3:Y:S01]  /*9ca0*/  LDL.LU R206, [R1+0xcc] ;  /* 0x0000cc0001ce7983 */ /* 0x001ee20000300800 */
[----:B------:R-:W-:-:S03]  /*9cb0*/  IADD3 R19, P0, R19, UR17, RZ ;  /* 0x0000001113137c10 */ /* 0x000fc6000ff1e0ff */
[----:B------:R-:W3:Y:S04]  /*9cc0*/  LDL.LU R23, [R1+0x98] ;  /* 0x0000980001177983 */ /* 0x000ee80000300800 */
[----:B------:R-:W3:Y:S04]  /*9cd0*/  LDL.LU R207, [R1+0xd4] ;  /* 0x0000d40001cf7983 */ /* 0x000ee80000300800 */
[----:B------:R-:W-:Y:S04]  /*9ce0*/  STL [R1+0x74], R19 ;  /* 0x0000741301007387 */ /* 0x000fe80000100800 */
[----:B------:R0:W-:Y:S04]  /*9cf0*/  STL [R1+0x40], R2 ;  /* 0x0000400201007387 */ /* 0x0001e80000100800 */
[----:B0-----:R-:W3:Y:S04]  /*9d00*/  LDL.LU R2, [R1+0x1a0] ;  /* 0x0001a00001027983 */ /* 0x001ee80000300800 */
[----:B------:R-:W3:Y:S01]  /*9d10*/  LDL.LU R204, [R1+0xdc] ;  /* 0x0000dc0001cc7983 */ /* 0x000ee20000300800 */
[----:B------:R-:W-:-:S03]  /*9d20*/  IADD3 R166, P4, R166, UR17, RZ ;  /* 0x00000011a6a67c10 */ /* 0x000fc6000ff9e0ff */
[----:B------:R-:W3:Y:S01]  /*9d30*/  LDL.LU R19, [R1+0xa8] ;  /* 0x0000a80001137983 */ /* 0x000ee20000300800 */
[----:B------:R-:W-:-:S03]  /*9d40*/  IADD3.X R165, R165, UR4, RZ, P6, !PT ;  /* 0x00000004a5a57c10 */ /* 0x000fc6000b7fe4ff */
[----:B------:R-:W-:Y:S01]  /*9d50*/  STL [R1+0x7c], R166 ;  /* 0x00007ca601007387 */ /* 0x000fe20000100800 */
[----:B------:R-:W-:-:S03]  /*9d60*/  IADD3 R164, P6, R164, UR17, RZ ;  /* 0x00000011a4a47c10 */ /* 0x000fc6000ffde0ff */
[----:B------:R-:W-:Y:S01]  /*9d70*/  STL [R1+0x48], R165 ;  /* 0x000048a501007387 */ /* 0x000fe20000100800 */
[----:B------:R-:W-:-:S03]  /*9d80*/  IADD3.X R168, R168, UR4, RZ, P5, !PT ;  /* 0x00000004a8a87c10 */ /* 0x000fc6000affe4ff */
[----:B------:R-:W-:Y:S01]  /*9d90*/  STL [R1+0x84], R164 ;  /* 0x000084a401007387 */ /* 0x000fe20000100800 */
[----:B------:R-:W-:Y:S02]  /*9da0*/  IADD3 R192, P5, R192, UR17, RZ ;  /* 0x00000011c0c07c10 */ /* 0x000fe4000ffbe0ff */
[----:B------:R-:W-:Y:S02]  /*9db0*/  IADD3.X R189, R189, UR4, RZ, P3, !PT ;  /* 0x00000004bdbd7c10 */ /* 0x000fe40009ffe4ff */
[----:B------:R-:W-:Y:S01]  /*9dc0*/  IADD3 R209, P3, R209, UR17, RZ ;  /* 0x00000011d1d17c10 */ /* 0x000fe2000ff7e0ff */
[----:B------:R-:W-:Y:S01]  /*9dd0*/  STL [R1+0x50], R168 ;  /* 0x000050a801007387 */ /* 0x000fe20000100800 */
[----:B------:R-:W-:-:S03]  /*9de0*/  IADD3.X R5, R5, UR4, RZ, P2, !PT ;  /* 0x0000000405057c10 */ /* 0x000fc600097fe4ff */
[----:B------:R0:W-:Y:S04]  /*9df0*/  STL [R1+0x94], R209 ;  /* 0x000094d101007387 */ /* 0x0001e80000100800 */
[----:B------:R-:W-:Y:S04]  /*9e00*/  STL [R1+0x8c], R192 ;  /* 0x00008cc001007387 */ /* 0x000fe80000100800 */
[----:B0-----:R-:W3:Y:S04]  /*9e10*/  LDL.LU R209, [R1+0xe4] ;  /* 0x0000e40001d17983 */ /* 0x001ee80000300800 */
[----:B------:R-:W-:Y:S04]  /*9e20*/  STL [R1+0x58], R189 ;  /* 0x000058bd01007387 */ /* 0x000fe80000100800 */
[----:B------:R0:W-:Y:S04]  /*9e30*/  STL [R1+0x60], R5 ;  /* 0x0000600501007387 */ /* 0x0001e80000100800 */
[----:B0-----:R-:W3:Y:S01]  /*9e40*/  LDL.LU R5, [R1+0x19c] ;  /* 0x00019c0001057983 */ /* 0x001ee20000300800 */
[----:B------:R-:W-:-:S02]  /*9e50*/  IADD3 R188, P2, R188, UR17, RZ ;  /* 0x00000011bcbc7c10 */ /* 0x000fc4000ff5e0ff */
[----:B------:R-:W-:Y:S02]  /*9e60*/  IADD3.X R187, R187, UR4, RZ, P1, !PT ;  /* 0x00000004bbbb7c10 */ /* 0x000fe40008ffe4ff */
[----:B------:R-:W-:Y:S02]  /*9e70*/  IADD3 R186, P1, R186, UR17, RZ ;  /* 0x00000011baba7c10 */ /* 0x000fe4000ff3e0ff */
[----:B------:R-:W-:Y:S01]  /*9e80*/  IADD3.X R210, R210, UR4, RZ, P4, !PT ;  /* 0x00000004d2d27c10 */ /* 0x000fe2000a7fe4ff */
[----:B------:R-:W-:Y:S01]  /*9e90*/  STL [R1+0x9c], R188 ;  /* 0x00009cbc01007387 */ /* 0x000fe20000100800 */
[----:B------:R-:W-:Y:S02]  /*9ea0*/  IADD3.X R185, R185, UR4, RZ, P0, !PT ;  /* 0x00000004b9b97c10 */ /* 0x000fe400087fe4ff */
[----:B------:R-:W-:Y:S01]  /*9eb0*/  IADD3 R184, P0, R184, UR17, RZ ;  /* 0x00000011b8b87c10 */ /* 0x000fe2000ff1e0ff */
[----:B------:R-:W-:Y:S04]  /*9ec0*/  STL [R1+0x68], R187 ;  /* 0x000068bb01007387 */ /* 0x000fe80000100800 */
[----:B------:R-:W-:Y:S04]  /*9ed0*/  STL [R1+0xa4], R186 ;  /* 0x0000a4ba01007387 */ /* 0x000fe80000100800 */
[----:B------:R0:W-:Y:S04]  /*9ee0*/  STL [R1+0x78], R210 ;  /* 0x000078d201007387 */ /* 0x0001e80000100800 */
[----:B------:R-:W-:Y:S04]  /*9ef0*/  STL [R1+0x70], R185 ;  /* 0x000070b901007387 */ /* 0x000fe80000100800 */
[----:B0-----:R-:W3:Y:S04]  /*9f00*/  LDL.LU R210, [R1+0xb0] ;  /* 0x0000b00001d27983 */ /* 0x001ee80000300800 */
[----:B------:R-:W-:Y:S01]  /*9f10*/  STL [R1+0xac], R184 ;  /* 0x0000acb801007387 */ /* 0x000fe20000100800 */
[----:B--2---:R-:W-:-:S02]  /*9f20*/  IADD3 R208, P4, R208, UR17, RZ ;  /* 0x00000011d0d07c10 */ /* 0x004fc4000ff9e0ff */
[----:B----4-:R-:W-:Y:S02]  /*9f30*/  IADD3.X R21, R21, UR4, RZ, P5, !PT ;  /* 0x0000000415157c10 */ /* 0x010fe4000affe4ff */
[----:B---3--:R-:W-:Y:S02]  /*9f40*/  IADD3 R22, P5, R22, UR17, RZ ;  /* 0x0000001116167c10 */ /* 0x008fe4000ffbe0ff */
[----:B------:R-:W-:Y:S02]  /*9f50*/  IADD3.X R205, R205, UR4, RZ, P3, !PT ;  /* 0x00000004cdcd7c10 */ /* 0x000fe40009ffe4ff */
[----:B------:R-:W-:Y:S02]  /*9f60*/  IADD3 R206, P3, R206, UR17, RZ ;  /* 0x00000011cece7c10 */ /* 0x000fe4000ff7e0ff */
[----:B------:R-:W-:Y:S02]  /*9f70*/  IADD3.X R23, R23, UR4, RZ, P2, !PT ;  /* 0x0000000417177c10 */ /* 0x000fe400097fe4ff */
[----:B------:R-:W-:-:S02]  /*9f80*/  IADD3 R207, P2, R207, UR17, RZ ;  /* 0x00000011cfcf7c10 */ /* 0x000fc4000ff5e0ff */
[----:B------:R-:W-:Y:S02]  /*9f90*/  IADD3.X R2, R2, UR4, RZ, P6, !PT ;  /* 0x0000000402027c10 */ /* 0x000fe4000b7fe4ff */
[----:B------:R-:W-:-:S03]  /*9fa0*/  IADD3 R20, P6, R20, UR17, RZ ;  /* 0x0000001114147c10 */ /* 0x000fc6000ffde0ff */
[----:B------:R0:W-:Y:S04]  /*9fb0*/  STL [R1+0x80], R2 ;  /* 0x0000800201007387 */ /* 0x0001e80000100800 */
[----:B0-----:R-:W2:Y:S04]  /*9fc0*/  LDL.LU R2, [R1+0x198] ;  /* 0x0001980001027983 */ /* 0x001ea80000300800 */
[----:B------:R0:W-:Y:S04]  /*9fd0*/  STL [R1+0xb4], R208 ;  /* 0x0000b4d001007387 */ /* 0x0001e80000100800 */
[----:B0-----:R-:W3:Y:S04]  /*9fe0*/  LDL.LU R208, [R1+0xec] ;  /* 0x0000ec0001d07983 */ /* 0x001ee80000300800 */
[----:B------:R-:W-:Y:S04]  /*9ff0*/  STL [R1+0xbc], R20 ;  /* 0x0000bc1401007387 */ /* 0x000fe80000100800 */
[----:B------:R0:W-:Y:S04]  /*a000*/  STL [R1+0x90], R205 ;  /* 0x000090cd01007387 */ /* 0x0001e80000100800 */
[----:B------:R-:W-:Y:S04]  /*a010*/  STL [R1+0x88], R21 ;  /* 0x0000881501007387 */ /* 0x000fe80000100800 */
[----:B0-----:R-:W4:Y:S04]  /*a020*/  LDL.LU R205, [R1+0xb8] ;  /* 0x0000b80001cd7983 */ /* 0x001f280000300800 */
[----:B------:R-:W-:Y:S04]  /*a030*/  STL [R1+0xc4], R22 ;  /* 0x0000c41601007387 */ /* 0x000fe80000100800 */
[----:B------:R0:W-:Y:S01]  /*a040*/  STL [R1+0xcc], R206 ;  /* 0x0000ccce01007387 */ /* 0x0001e20000100800 */
[----:B------:R-:W-:-:S02]  /*a050*/  IADD3.X R19, R19, UR4, RZ, P0, !PT ;  /* 0x0000000413137c10 */ /* 0x000fc400087fe4ff */
[----:B------:R-:W-:Y:S01]  /*a060*/  IADD3.X R5, R5, UR4, RZ, P1, !PT ;  /* 0x0000000405057c10 */ /* 0x000fe20008ffe4ff */
[----:B0-----:R-:W4:Y:S01]  /*a070*/  LDL.LU R206, [R1+0xf4] ;  /* 0x0000f40001ce7983 */ /* 0x001f220000300800 */
[----:B------:R-:W-:-:S03]  /*a080*/  IADD3 R204, P1, R204, UR17, RZ ;  /* 0x00000011cccc7c10 */ /* 0x000fc6000ff3e0ff */
[----:B------:R0:W-:Y:S04]  /*a090*/  STL [R1+0xa0], R5 ;  /* 0x0000a00501007387 */ /* 0x0001e80000100800 */
[----:B------:R1:W-:Y:S04]  /*a0a0*/  STL [R1+0x98], R23 ;  /* 0x0000981701007387 */ /* 0x0003e80000100800 */
[----:B0-----:R-:W4:Y:S04]  /*a0b0*/  LDL.LU R5, [R1+0x194] ;  /* 0x0001940001057983 */ /* 0x001f280000300800 */
[----:B------:R0:W-:Y:S04]  /*a0c0*/  STL [R1+0xd4], R207 ;  /* 0x0000d4cf01007387 */ /* 0x0001e80000100800 */
[----:B------:R-:W4:Y:S04]  /*a0d0*/  LDL.LU R169, [R1+0xfc] ;  /* 0x0000fc0001a97983 */ /* 0x000f280000300800 */
[----:B------:R-:W4:Y:S04]  /*a0e0*/  LDL.LU R167, [R1+0xc8] ;  /* 0x0000c80001a77983 */ /* 0x000f280000300800 */
[----:B------:R0:W-:Y:S04]  /*a0f0*/  STL [R1+0xdc], R204 ;  /* 0x0000dccc01007387 */ /* 0x0001e80000100800 */
[----:B------:R-:W4:Y:S04]  /*a100*/  LDL.LU R166, [R1+0x104] ;  /* 0x0001040001a67983 */ /* 0x000f280000300800 */
[----:B------:R3:W-:Y:S04]  /*a110*/  STL [R1+0xa8], R19 ;  /* 0x0000a81301007387 */ /* 0x0007e80000100800 */
[----:B------:R-:W4:Y:S04]  /*a120*/  LDL.LU R165, [R1+0xd0] ;  /* 0x0000d00001a57983 */ /* 0x000f280000300800 */
[----:B------:R-:W4:Y:S04]  /*a130*/  LDL.LU R164, [R1+0x10c] ;  /* 0x00010c0001a47983 */ /* 0x000f280000300800 */
[----:B------:R-:W4:Y:S01]  /*a140*/  LDL.LU R168, [R1+0xd8] ;  /* 0x0000d80001a87983 */ /* 0x000f220000300800 */
[----:B------:R-:W-:-:S03]  /*a150*/  IADD3 R209, P0, R209, UR17, RZ ;  /* 0x00000011d1d17c10 */ /* 0x000fc6000ff1e0ff */
[----:B------:R-:W4:Y:S04]  /*a160*/  LDL.LU R192, [R1+0x114] ;  /* 0x0001140001c07983 */ /* 0x000f280000300800 */
[----:B------:R-:W4:Y:S04]  /*a170*/  LDL.LU R189, [R1+0x11c] ;  /* 0x00011c0001bd7983 */ /* 0x000f280000300800 */
[----:B------:R-:W4:Y:S01]  /*a180*/  LDL.LU R188, [R1+0xe8] ;  /* 0x0000e80001bc7983 */ /* 0x000f220000300800 */
[----:B------:R-:W-:-:S03]  /*a190*/  IADD3.X R210, R210, UR4, RZ, P4, !PT ;  /* 0x00000004d2d27c10 */ /* 0x000fc6000a7fe4ff */
[----:B------:R-:W4:Y:S04]  /*a1a0*/  LDL.LU R187, [R1+0x124] ;  /* 0x0001240001bb7983 */ /* 0x000f280000300800 */
[----:B------:R3:W-:Y:S04]  /*a1b0*/  STL [R1+0xe4], R209 ;  /* 0x0000e4d101007387 */ /* 0x0007e80000100800 */
[----:B------:R-:W4:Y:S04]  /*a1c0*/  LDL.LU R186, [R1+0xf0] ;  /* 0x0000f00001ba7983 */ /* 0x000f280000300800 */
[----:B------:R-:W4:Y:S04]  /*a1d0*/  LDL.LU R185, [R1+0x12c] ;  /* 0x00012c0001b97983 */ /* 0x000f280000300800 */
[----:B------:R-:W4:Y:S04]  /*a1e0*/  LDL.LU R184, [R1+0xf8] ;  /* 0x0000f80001b87983 */ /* 0x000f280000300800 */
[----:B------:R-:W4:Y:S04]  /*a1f0*/  LDL.LU R20, [R1+0x134] ;  /* 0x0001340001147983 */ /* 0x000f280000300800 */
[----:B------:R-:W4:Y:S04]  /*a200*/  LDL.LU R21, [R1+0x13c] ;  /* 0x00013c0001157983 */ /* 0x000f280000300800 */
[----:B------:R-:W4:Y:S04]  /*a210*/  LDL.LU R22, [R1+0x108] ;  /* 0x0001080001167983 */ /* 0x000f280000300800 */
[----:B------:R-:W-:Y:S04]  /*a220*/  STL [R1+0xb0], R210 ;  /* 0x0000b0d201007387 */ /* 0x000fe80000100800 */
[----:B-1----:R-:W4:Y:S04]  /*a230*/  LDL.LU R23, [R1+0x110] ;  /* 0x0001100001177983 */ /* 0x002f280000300800 */
[----:B0-----:R-:W4:Y:S04]  /*a240*/  LDL.LU R207, [R1+0x14c] ;  /* 0x00014c0001cf7983 */ /* 0x001f280000300800 */
[----:B------:R-:W4:Y:S01]  /*a250*/  LDL.LU R204, [R1+0x118] ;  /* 0x0001180001cc7983 */ /* 0x000f220000300800 */
[----:B--2---:R-:W-:-:S02]  /*a260*/  IADD3.X R2, R2, UR4, RZ, P5, !PT ;  /* 0x0000000402027c10 */ /* 0x004fc4000affe4ff */
[----:B---3--:R-:W-:-:S05]  /*a270*/  IADD3 R208, P4, R208, UR17, RZ ;  /* 0x00000011d0d07c10 */ /* 0x008fca000ff9e0ff */
[----:B------:R-:W-:Y:S04]  /*a280*/  STL [R1+0xec], R208 ;  /* 0x0000ecd001007387 */ /* 0x000fe80000100800 */
[----:B------:R-:W2:Y:S04]  /*a290*/  LDL.LU R19, [R1+0x154] ;  /* 0x0001540001137983 */ /* 0x000ea80000300800 */
[----:B------:R-:W3:Y:S01]  /*a2a0*/  LDL.LU R209, [R1+0x15c] ;  /* 0x00015c0001d17983 */ /* 0x000ee20000300800 */
[----:B----4-:R-:W-:-:S05]  /*a2b0*/  IADD3.X R205, R205, UR4, RZ, P6, !PT ;  /* 0x00000004cdcd7c10 */ /* 0x010fca000b7fe4ff */
[----:B------:R-:W-:Y:S04]  /*a2c0*/  STL [R1+0xb8], R205 ;  /* 0x0000b8cd01007387 */ /* 0x000fe80000100800 */
[----:B------:R0:W-:Y:S01]  /*a2d0*/  STL [R1+0xc0], R2 ;  /* 0x0000c00201007387 */ /* 0x0001e20000100800 */
[----:B------:R-:W-:-:S03]  /*a2e0*/  IADD3 R206, P6, R206, UR17, RZ ;  /* 0x00000011cece7c10 */ /* 0x000fc6000ffde0ff */
[----:B0-----:R-:W4:Y:S04]  /*a2f0*/  LDL.LU R2, [R1+0x190] ;  /* 0x0001900001027983 */ /* 0x001f280000300800 */
[----:B------:R0:W-:Y:S04]  /*a300*/  STL [R1+0xf4], R206 ;  /* 0x0000f4ce01007387 */ /* 0x0001e80000100800 */
[----:B------:R-:W3:Y:S04]  /*a310*/  LDL.LU R210, [R1+0x130] ;  /* 0x0001300001d27983 */ /* 0x000ee80000300800 */
[----:B------:R-:W3:Y:S01]  /*a320*/  LDL.LU R208, [R1+0x138] ;  /* 0x0001380001d07983 */ /* 0x000ee20000300800 */
[----:B------:R-:W-:-:S03]  /*a330*/  IADD3.X R5, R5, UR4, RZ, P0, !PT ;  /* 0x0000000405057c10 */ /* 0x000fc600087fe4ff */
[----:B------:R-:W3:Y:S04]  /*a340*/  LDL.LU R205, [R1+0x140] ;  /* 0x0001400001cd7983 */ /* 0x000ee80000300800 */
[----:B0-----:R-:W3:Y:S01]  /*a350*/  LDL.LU R206, [R1+0x148] ;  /* 0x0001480001ce7983 */ /* 0x001ee20000300800 */
[----:B------:R-:W-:Y:S02]  /*a360*/  IADD3 R169, P5, R169, UR17, RZ ;  /* 0x00000011a9a97c10 */ /* 0x000fe4000ffbe0ff */
[----:B------:R-:W-:-:S03]  /*a370*/  IADD3.X R167, R167, UR4, RZ, P3, !PT ;  /* 0x00000004a7a77c10 */ /* 0x000fc60009ffe4ff */
[----:B------:R-:W-:Y:S01]  /*a380*/  STL [R1+0xfc], R169 ;  /* 0x0000fca901007387 */ /* 0x000fe20000100800 */
[----:B------:R-:W-:-:S03]  /*a390*/  IADD3 R166, P3, R166, UR17, RZ ;  /* 0x00000011a6a67c10 */ /* 0x000fc6000ff7e0ff */
[----:B------:R-:W-:Y:S01]  /*a3a0*/  STL [R1+0xc8], R167 ;  /* 0x0000c8a701007387 */ /* 0x000fe20000100800 */
[----:B------:R-:W-:-:S03]  /*a3b0*/  IADD3.X R165, R165, UR4, RZ, P2, !PT ;  /* 0x00000004a5a57c10 */ /* 0x000fc600097fe4ff */
[----:B------:R-:W-:Y:S01]  /*a3c0*/  STL [R1+0x104], R166 ;  /* 0x000104a601007387 */ /* 0x000fe20000100800 */
[----:B------:R-:W-:-:S03]  /*a3d0*/  IADD3 R164, P2, R164, UR17, RZ ;  /* 0x00000011a4a47c10 */ /* 0x000fc6000ff5e0ff */
[----:B------:R-:W-:Y:S01]  /*a3e0*/  STL [R1+0xd0], R165 ;  /* 0x0000d0a501007387 */ /* 0x000fe20000100800 */
[----:B------:R-:W-:-:S03]  /*a3f0*/  IADD3.X R168, R168, UR4, RZ, P1, !PT ;  /* 0x00000004a8a87c10 */ /* 0x000fc60008ffe4ff */
[----:B------:R-:W-:Y:S04]  /*a400*/  STL [R1+0x10c], R164 ;  /* 0x00010ca401007387 */ /* 0x000fe80000100800 */
[----:B------:R0:W-:Y:S04]  /*a410*/  STL [R1+0xe0], R5 ;  /* 0x0000e00501007387 */ /* 0x0001e80000100800 */
[----:B------:R-:W-:Y:S04]  /*a420*/  STL [R1+0xd8], R168 ;  /* 0x0000d8a801007387 */ /* 0x000fe80000100800 */
[----:B0-----:R-:W2:Y:S01]  /*a430*/  LDL.LU R5, [R1+0x18c] ;  /* 0x00018c0001057983 */ /* 0x001ea20000300800 */
[----:B------:R-:W-:-:S02]  /*a440*/  IADD3 R192, P1, R192, UR17, RZ ;  /* 0x00000011c0c07c10 */ /* 0x000fc4000ff3e0ff */
[----:B------:R-:W-:Y:S02]  /*a450*/  IADD3 R189, P0, R189, UR17, RZ ;  /* 0x00000011bdbd7c10 */ /* 0x000fe4000ff1e0ff */
[----:B------:R-:W-:Y:S02]  /*a460*/  IADD3.X R188, R188, UR4, RZ, P4, !PT ;  /* 0x00000004bcbc7c10 */ /* 0x000fe4000a7fe4ff */
[----:B------:R-:W-:Y:S01]  /*a470*/  IADD3 R187, P4, R187, UR17, RZ ;  /* 0x00000011bbbb7c10 */ /* 0x000fe2000ff9e0ff */
[----:B------:R-:W-:Y:S01]  /*a480*/  STL [R1+0x114], R192 ;  /* 0x000114c001007387 */ /* 0x000fe20000100800 */
[----:B------:R-:W-:-:S03]  /*a490*/  IADD3.X R186, R186, UR4, RZ, P6, !PT ;  /* 0x00000004baba7c10 */ /* 0x000fc6000b7fe4ff */
[----:B------:R-:W-:Y:S01]  /*a4a0*/  STL [R1+0x11c], R189 ;  /* 0x00011cbd01007387 */ /* 0x000fe20000100800 */
[----:B------:R-:W-:-:S03]  /*a4b0*/  IADD3 R185, P6, R185, UR17, RZ ;  /* 0x00000011b9b97c10 */ /* 0x000fc6000ffde0ff */
[----:B------:R-:W-:Y:S01]  /*a4c0*/  STL [R1+0xe8], R188 ;  /* 0x0000e8bc01007387 */ /* 0x000fe20000100800 */
[----:B------:R-:W-:-:S03]  /*a4d0*/  IADD3.X R184, R184, UR4, RZ, P5, !PT ;  /* 0x00000004b8b87c10 */ /* 0x000fc6000affe4ff */
[----:B------:R-:W-:Y:S01]  /*a4e0*/  STL [R1+0x124], R187 ;  /* 0x000124bb01007387 */ /* 0x000fe20000100800 */
[----:B------:R-:W-:-:S03]  /*a4f0*/  IADD3 R20, P5, R20, UR17, RZ ;  /* 0x0000001114147c10 */ /* 0x000fc6000ffbe0ff */
[----:B------:R-:W-:Y:S04]  /*a500*/  STL [R1+0xf0], R186 ;  /* 0x0000f0ba01007387 */ /* 0x000fe80000100800 */
[----:B------:R-:W-:Y:S01]  /*a510*/  STL [R1+0x12c], R185 ;  /* 0x00012cb901007387 */ /* 0x000fe20000100800 */
[----:B------:R-:W-:Y:S02]  /*a520*/  IADD3.X R22, R22, UR4, RZ, P2, !PT ;  /* 0x0000000416167c10 */ /* 0x000fe400097fe4ff */
[----:B----4-:R-:W-:Y:S02]  /*a530*/  IADD3.X R2, R2, UR4, RZ, P3, !PT ;  /* 0x0000000402027c10 */ /* 0x010fe40009ffe4ff */
[----:B------:R-:W-:-:S03]  /*a540*/  IADD3 R21, P3, R21, UR17, RZ ;  /* 0x0000001115157c10 */ /* 0x000fc6000ff7e0ff */
[----:B------:R0:W-:Y:S04]  /*a550*/  STL [R1+0x100], R2 ;  /* 0x0001000201007387 */ /* 0x0001e80000100800 */
[----:B------:R-:W-:Y:S04]  /*a560*/  STL [R1+0xf8], R184 ;  /* 0x0000f8b801007387 */ /* 0x000fe80000100800 */
[----:B0-----:R-:W4:Y:S04]  /*a570*/  LDL.LU R2, [R1+0x188] ;  /* 0x0001880001027983 */ /* 0x001f280000300800 */
[----:B------:R-:W-:Y:S01]  /*a580*/  STL [R1+0x134], R20 ;  /* 0x0001341401007387 */ /* 0x000fe20000100800 */
[----:B--2---:R-:W-:-:S05]  /*a590*/  IADD3 R5, P2, R5, UR17, RZ ;  /* 0x0000001105057c10 */ /* 0x004fca000ff5e0ff */
[----:B------:R0:W-:Y:S04]  /*a5a0*/  STL [R1+0x144], R5 ;  /* 0x0001440501007387 */ /* 0x0001e80000100800 */
[----:B------:R-:W-:Y:S04]  /*a5b0*/  STL [R1+0x13c], R21 ;  /* 0x00013c1501007387 */ /* 0x000fe80000100800 */
[----:B0-----:R-:W2:Y:S01]  /*a5c0*/  LDL.LU R5, [R1+0x184] ;  /* 0x0001840001057983 */ /* 0x001ea20000300800 */
[----:B------:R-:W-:Y:S02]  /*a5d0*/  IADD3.X R23, R23, UR4, RZ, P1, !PT ;  /* 0x0000000417177c10 */ /* 0x000fe40008ffe4ff */
[----:B------:R-:W-:Y:S01]  /*a5e0*/  IADD3 R207, P1, R207, UR17, RZ ;  /* 0x00000011cfcf7c10 */ /* 0x000fe2000ff3e0ff */
[----:B------:R-:W-:Y:S01]  /*a5f0*/  STL [R1+0x108], R22 ;  /* 0x0001081601007387 */ /* 0x000fe20000100800 */
[----:B------:R-:W-:-:S02]  /*a600*/  IADD3.X R204, R204, UR4, RZ, P0, !PT ;  /* 0x00000004cccc7c10 */ /* 0x000fc400087fe4ff */
[----:B------:R-:W-:Y:S01]  /*a610*/  IADD3 R19, P0, R19, UR17, RZ ;  /* 0x0000001113137c10 */ /* 0x000fe2000ff1e0ff */
[----:B------:R-:W-:Y:S04]  /*a620*/  STL [R1+0x110], R23 ;  /* 0x0001101701007387 */ /* 0x000fe80000100800 */
[----:B------:R-:W-:Y:S01]  /*a630*/  STL [R1+0x14c], R207 ;  /* 0x00014ccf01007387 */ /* 0x000fe20000100800 */
[----:B----4-:R-:W-:-:S05]  /*a640*/  IADD3.X R2, R2, UR4, RZ, P4, !PT ;  /* 0x0000000402027c10 */ /* 0x010fca000a7fe4ff */
[----:B------:R0:W-:Y:S04]  /*a650*/  STL [R1+0x120], R2 ;  /* 0x0001200201007387 */ /* 0x0001e80000100800 */
[----:B------:R-:W-:Y:S04]  /*a660*/  STL [R1+0x118], R204 ;  /* 0x000118cc01007387 */ /* 0x000fe80000100800 */
[----:B0-----:R-:W4:Y:S04]  /*a670*/  LDL.LU R2, [R1+0x180] ;  /* 0x0001800001027983 */ /* 0x001f280000300800 */
[----:B------:R-:W-:Y:S01]  /*a680*/  STL [R1+0x154], R19 ;  /* 0x0001541301007387 */ /* 0x000fe20000100800 */
[----:B--2---:R-:W-:-:S05]  /*a690*/  IADD3.X R5, R5, UR4, RZ, P6, !PT ;  /* 0x0000000405057c10 */ /* 0x004fca000b7fe4ff */
[----:B------:R0:W-:Y:S04]  /*a6a0*/  STL [R1+0x128], R5 ;  /* 0x0001280501007387 */ /* 0x0001e80000100800 */
[----:B0-----:R-:W2:Y:S01]  /*a6b0*/  LDL.LU R5, [R1+0x17c] ;  /* 0x00017c0001057983 */ /* 0x001ea20000300800 */
[----:B------:R-:W-:Y:S01]  /*a6c0*/  UMOV UR26, UR10 ;  /* 0x0000000a001a7c82 */ /* 0x000fe20008000000 */
[----:B------:R-:W-:Y:S02]  /*a6d0*/  UMOV UR27, UR11 ;  /* 0x0000000b001b7c82 */ /* 0x000fe40008000000 */
[----:B------:R-:W-:Y:S01]  /*a6e0*/  QGMMA.64x128x32.F32.E4M3.E4M3 R24, gdesc[UR24], R24, gsb0 ;  /* 0x01e00000181879f3 */ /* 0x000fe20008000818 */
[----:B---3--:R-:W-:Y:S02]  /*a6f0*/  IADD3 R209, P4, R209, UR17, RZ ;  /* 0x00000011d1d17c10 */ /* 0x008fe4000ff9e0ff */
[----:B------:R-:W-:-:S02]  /*a700*/  IADD3.X R210, R210, UR4, RZ, P5, !PT ;  /* 0x00000004d2d27c10 */ /* 0x000fc4000affe4ff */
[----:B------:R-:W-:Y:S01]  /*a710*/  IADD3.X R208, R208, UR4, RZ, P3, !PT ;  /* 0x00000004d0d07c10 */ /* 0x000fe20009ffe4ff */
[----:B------:R-:W-:Y:S01]  /*a720*/  STL [R1+0x15c], R209 ;  /* 0x00015cd101007387 */ /* 0x000fe20000100800 */
[----:B------:R-:W-:Y:S02]  /*a730*/  IADD3.X R205, R205, UR4, RZ, P2, !PT ;  /* 0x00000004cdcd7c10 */ /* 0x000fe400097fe4ff */
[----:B------:R-:W-:Y:S01]  /*a740*/  IADD3.X R206, R206, UR4, RZ, P1, !PT ;  /* 0x00000004cece7c10 */ /* 0x000fe20008ffe4ff */
[----:B------:R-:W-:Y:S04]  /*a750*/  STL [R1+0x130], R210 ;  /* 0x000130d201007387 */ /* 0x000fe80000100800 */
[----:B------:R-:W-:Y:S01]  /*a760*/  STL [R1+0x138], R208 ;  /* 0x000138d001007387 */ /* 0x000fe20000100800 */
[----:B------:R-:W-:-:S05]  /*a770*/  VIADD R12, R12, 0xffffffff ;  /* 0xffffffff0c0c7836 */ /* 0x000fca0000000000 */
[----:B------:R-:W-:Y:S01]  /*a780*/  ISETP.NE.U32.AND P6, PT, R12, RZ, PT ;  /* 0x000000ff0c00720c */ /* 0x000fe20003fc5070 */
[----:B------:R-:W-:Y:S01]  /*a790*/  VIADD R4, R4, 0xffffffc0 ;  /* 0xffffffc004047836 */ /* 0x000fe20000000000 */
[----:B------:R-:W-:Y:S02]  /*a7a0*/  WARPGROUP.DEPBAR.LE gsb0, 0x0 ;  /* 0x00008000000079c5 */ /* 0x000fe40000010000 */
[----:B----4-:R-:W-:-:S05]  /*a7b0*/  IADD3.X R2, R2, UR4, RZ, P0, !PT ;  /* 0x0000000402027c10 */ /* 0x010fca00087fe4ff */
[----:B------:R0:W-:Y:S04]  /*a7c0*/  STL [R1+0x150], R2 ;  /* 0x0001500201007387 */ /* 0x0001e80000100800 */
[----:B------:R-:W-:Y:S04]  /*a7d0*/  STL [R1+0x140], R205 ;  /* 0x000140cd01007387 */ /* 0x000fe80000100800 */
[----:B0-----:R0:W5:Y:S04]  /*a7e0*/  LDL.LU R2, [R1+0x178] ;  /* 0x0001780001027983 */ /* 0x0011680000300800 */
[----:B------:R-:W-:Y:S01]  /*a7f0*/  STL [R1+0x148], R206 ;  /* 0x000148ce01007387 */ /* 0x000fe20000100800 */
[----:B--2---:R-:W-:-:S05]  /*a800*/  IADD3.X R5, R5, UR4, RZ, P4, !PT ;  /* 0x0000000405057c10 */ /* 0x004fca000a7fe4ff */
[----:B------:R1:W-:Y:S02]  /*a810*/  STL [R1+0x158], R5 ;  /* 0x0001580501007387 */ /* 0x0003e40000100800 */
[----:B-1----:R-:W1:Y:S02]  /*a820*/  S2R R5, SR_TID.X ;  /* 0x0000000000057919 */ /* 0x002e640000002100 */
[----:B-1----:R-:W-:Y:S01]  /*a830*/  LOP3.LUT R5, R5, 0x3f, RZ, 0xc0, !PT ;  /* 0x0000003f05057812 */ /* 0x002fe200078ec0ff */
[----:B0-----:R-:W-:Y:S06]  /*a840*/  @P6 BRA `(.L_x_2) ;  /* 0xffffffb000186947 */ /* 0x001fec000383ffff */
.L_x_1:
[----:B------:R-:W2:Y:S01]  /*a850*/  LDL.LU R19, [R1+0x174] ;  /* 0x0001740001137983 */ /* 0x000ea20000300800 */
[----:B------:R-:W-:Y:S01]  /*a860*/  ULDC.64 UR6, c[0x0][0x228] ;  /* 0x00008a0000067ab9 */ /* 0x000fe20000000a00 */
[----:B------:R-:W-:Y:S01]  /*a870*/  ULDC UR5, c[0x0][0x22c] ;  /* 0x00008b0000057ab9 */ /* 0x000fe20000000800 */
[----:B------:R-:W1:Y:S01]  /*a880*/  S2R R18, SR_TID.X ;  /* 0x0000000000127919 */ /* 0x000e620000002100 */
[----:B------:R-:W-:Y:S02]  /*a890*/  F2FP.SATFINITE.E4M3.F32.PACK_AB_MERGE_C R4, R89, R88, RZ ;  /* 0x000000585904723e */ /* 0x000fe400048070ff */
[----:B------:R-:W-:Y:S01]  /*a8a0*/  F2FP.SATFINITE.E4M3.F32.PACK_AB_MERGE_C R5, R91, R90, RZ ;  /* 0x0000005a5b05723e */ /* 0x000fe200048070ff */
[----:B0-----:R-:W3:Y:S01]  /*a8b0*/  LDL.LU R17, [R1+0x170] ;  /* 0x0001700001117983 */ /* 0x001ee20000300800 */
[----:B------:R-:W-:Y:S01]  /*a8c0*/  F2FP.SATFINITE.E4M3.F32.PACK_AB_MERGE_C R93, R93, R92, RZ ;  /* 0x0000005c5d5d723e */ /* 0x000fe200048070ff */
[C---:B-----5:R-:W-:Y:S01]  /*a8d0*/  VIADD R8, R2.reuse, 0x1 ;  /* 0x0000000102087836 */ /* 0x060fe20000000000 */
[----:B------:R-:W-:Y:S01]  /*a8e0*/  F2FP.SATFINITE.E4M3.F32.PACK_AB_MERGE_C R94, R95, R94, RZ ;  /* 0x0000005e5f5e723e */ /* 0x000fe200048070ff */
[----:B------:R-:W-:Y:S01]  /*a8f0*/  ULDC UR4, c[0x0][0x22c] ;  /* 0x00008b0000047ab9 */ /* 0x000fe20000000800 */
[----:B------:R-:W-:Y:S01]  /*a900*/  F2FP.SATFINITE.E4M3.F32.PACK_AB_MERGE_C R6, R25, R24, RZ ;  /* 0x000000181906723e */ /* 0x000fe200048070ff */
[----:B------:R-:W-:Y:S01]  /*a910*/  VIADD R9, R2, 0x3 ;  /* 0x0000000302097836 */ /* 0x000fe20000000000 */
[----:B------:R-:W-:-:S02]  /*a920*/  F2FP.SATFINITE.E4M3.F32.PACK_AB_MERGE_C R7, R27, R26, RZ ;  /* 0x0000001a1b07723e */ /* 0x000fc400048070ff */
[----:B------:R-:W-:Y:S02]  /*a930*/  F2FP.SATFINITE.E4M3.F32.PACK_AB_MERGE_C R29, R29, R28, RZ ;  /* 0x0000001c1d1d723e */ /* 0x000fe400048070ff */
[----:B------:R-:W-:Y:S02]  /*a940*/  F2FP.SATFINITE.E4M3.F32.PACK_AB_MERGE_C R30, R31, R30, RZ ;  /* 0x0000001e1f1e723e */ /* 0x000fe400048070ff */
[----:B------:R-:W-:Y:S02]  /*a950*/  F2FP.SATFINITE.E4M3.F32.PACK_AB_MERGE_C R39, R39, R38, RZ ;  /* 0x000000262727723e */ /* 0x000fe400048070ff */
[----:B------:R-:W-:Y:S02]  /*a960*/  PRMT R4, R4, 0x5410, R93 ;  /* 0x0000541004047816 */ /* 0x000fe4000000005d */
[----:B------:R-:W-:Y:S02]  /*a970*/  PRMT R5, R5, 0x5410, R94 ;  /* 0x0000541005057816 */ /* 0x000fe4000000005e */
[----:B------:R-:W-:-:S02]  /*a980*/  PRMT R6, R6, 0x5410, R29 ;  /* 0x0000541006067816 */ /* 0x000fc4000000001d */
[----:B------:R-:W-:Y:S02]  /*a990*/  PRMT R7, R7, 0x5410, R30 ;  /* 0x0000541007077816 */ /* 0x000fe4000000001e */
[----:B------:R-:W-:Y:S02]  /*a9a0*/  F2FP.SATFINITE.E4M3.F32.PACK_AB_MERGE_C R98, R99, R98, RZ ;  /* 0x000000626362723e */ /* 0x000fe400048070ff */
[----:B------:R-:W-:Y:S02]  /*a9b0*/  F2FP.SATFINITE.E4M3.F32.PACK_AB_MERGE_C R103, R103, R102, RZ ;  /* 0x000000666767723e */ /* 0x000fe400048070ff */
[----:B------:R-:W-:Y:S01]  /*a9c0*/  F2FP.SATFINITE.E4M3.F32.PACK_AB_MERGE_C R32, R33, R32, RZ ;  /* 0x000000202120723e */ /* 0x000fe200048070ff */
[C---:B-1----:R-:W-:Y:S01]  /*a9d0*/  IMAD.SHL.U32 R0, R18.reuse, 0x10, RZ ;  /* 0x0000001012007824 */ /* 0x042fe200078e00ff */
[----:B------:R-:W-:Y:S01]  /*a9e0*/  F2FP.SATFINITE.E4M3.F32.PACK_AB_MERGE_C R34, R35, R34, RZ ;  /* 0x000000222322723e */ /* 0x000fe200048070ff */
[C---:B------:R-:W-:Y:S01]  /*a9f0*/  IMAD.SHL.U32 R3, R18.reuse, 0x40, RZ ;  /* 0x0000004012037824 */ /* 0x040fe200078e00ff */
[----:B------:R-:W-:-:S02]  /*aa00*/  LOP3.LUT R18, R18, 0x7f, RZ, 0xc0, !PT ;  /* 0x0000007f12127812 */ /* 0x000fc400078ec0ff */
[----:B------:R-:W-:Y:S02]  /*aa10*/  LOP3.LUT R0, R0, 0xf0, RZ, 0xc0, !PT ;  /* 0x000000f000007812 */ /* 0x000fe400078ec0ff */
[----:B------:R-:W-:Y:S02]  /*aa20*/  LOP3.LUT R3, R3, 0x400, RZ, 0xc0, !PT ;  /* 0x0000040003037812 */ /* 0x000fe400078ec0ff */
[----:B------:R-:W-:Y:S02]  /*aa30*/  F2FP.SATFINITE.E4M3.F32.PACK_AB_MERGE_C R37, R37, R36, RZ ;  /* 0x000000242525723e */ /* 0x000fe400048070ff */
[----:B------:R-:W-:Y:S01]  /*aa40*/  IADD3 R3, R3, UR12, R0 ;  /* 0x0000000c03037c10 */ /* 0x000fe2000fffe000 */
[----:B------:R-:W-:Y:S01]  /*aa50*/  VIADD R0, R2, 0x2 ;  /* 0x0000000202007836 */ /* 0x000fe20000000000 */
[----:B------:R-:W-:Y:S01]  /*aa60*/  LEA R20, R18, UR12, 0x4 ;  /* 0x0000000c12147c11 */ /* 0x000fe2000f8e20ff */
[----:B------:R-:W-:Y:S01]  /*aa70*/  BAR.SYNC.DEFER_BLOCKING 0x0 ;  /* 0x0000000000007b1d */ /* 0x000fe20000010000 */
[----:B------:R-:W-:-:S02]  /*aa80*/  F2FP.SATFINITE.E4M3.F32.PACK_AB_MERGE_C R96, R97, R96, RZ ;  /* 0x000000606160723e */ /* 0x000fc400048070ff */
[----:B------:R-:W-:Y:S02]  /*aa90*/  PRMT R97, R98, 0x5410, R103 ;  /* 0x0000541062617816 */ /* 0x000fe40000000067 */
[----:B------:R-:W-:Y:S02]  /*aaa0*/  PRMT R98, R32, 0x5410, R37 ;  /* 0x0000541020627816 */ /* 0x000fe40000000025 */
[----:B------:R-:W-:Y:S02]  /*aab0*/  PRMT R99, R34, 0x5410, R39 ;  /* 0x0000541022637816 */ /* 0x000fe40000000027 */
[----:B------:R-:W-:Y:S02]  /*aac0*/  F2FP.SATFINITE.E4M3.F32.PACK_AB_MERGE_C R101, R101, R100, RZ ;  /* 0x000000646565723e */ /* 0x000fe400048070ff */
[----:B------:R-:W-:Y:S02]  /*aad0*/  F2FP.SATFINITE.E4M3.F32.PACK_AB_MERGE_C R106, R107, R106, RZ ;  /* 0x0000006a6b6a723e */ /* 0x000fe400048070ff */
[----:B------:R-:W-:-:S02]  /*aae0*/  PRMT R96, R96, 0x5410, R101 ;  /* 0x0000541060607816 */ /* 0x000fc40000000065 */
[----:B------:R-:W-:Y:S02]  /*aaf0*/  F2FP.SATFINITE.E4M3.F32.PACK_AB_MERGE_C R111, R111, R110, RZ ;  /* 0x0000006e6f6f723e */ /* 0x000fe400048070ff */
[----:B------:R-:W-:Y:S02]  /*ab00*/  F2FP.SATFINITE.E4M3.F32.PACK_AB_MERGE_C R104, R105, R104, RZ ;  /* 0x000000686968723e */ /* 0x000fe400048070ff */
[----:B------:R-:W-:Y:S02]  /*ab10*/  F2FP.SATFINITE.E4M3.F32.PACK_AB_MERGE_C R109, R109, R108, RZ ;  /* 0x0000006c6d6d723e */ /* 0x000fe400048070ff */
[----:B------:R-:W-:Y:S02]  /*ab20*/  F2FP.SATFINITE.E4M3.F32.PACK_AB_MERGE_C R40, R41, R40, RZ ;  /* 0x000000282928723e */ /* 0x000fe400048070ff */
[----:B------:R-:W-:Y:S02]  /*ab30*/  F2FP.SATFINITE.E4M3.F32.PACK_AB_MERGE_C R42, R43, R42, RZ ;  /* 0x0000002a2b2a723e */ /* 0x000fe400048070ff */
[----:B------:R-:W-:-:S02]  /*ab40*/  F2FP.SATFINITE.E4M3.F32.PACK_AB_MERGE_C R45, R45, R44, RZ ;  /* 0x0000002c2d2d723e */ /* 0x000fc400048070ff */
[----:B------:R-:W-:Y:S02]  /*ab50*/  F2FP.SATFINITE.E4M3.F32.PACK_AB_MERGE_C R47, R47, R46, RZ ;  /* 0x0000002e2f2f723e */ /* 0x000fe400048070ff */
[----:B------:R-:W-:Y:S02]  /*ab60*/  PRMT R105, R106, 0x5410, R111 ;  /* 0x000054106a697816 */ /* 0x000fe4000000006f */
[----:B------:R-:W-:Y:S02]  /*ab70*/  PRMT R104, R104, 0x5410, R109 ;  /* 0x0000541068687816 */ /* 0x000fe4000000006d */
[----:B------:R-:W-:Y:S02]  /*ab80*/  PRMT R106, R40, 0x5410, R45 ;  /* 0x00005410286a7816 */ /* 0x000fe4000000002d */
[----:B------:R-:W-:Y:S02]  /*ab90*/  PRMT R107, R42, 0x5410, R47 ;  /* 0x000054102a6b7816 */ /* 0x000fe4000000002f */
[----:B------:R-:W-:-:S02]  /*aba0*/  F2FP.SATFINITE.E4M3.F32.PACK_AB_MERGE_C R114, R115, R114, RZ ;  /* 0x000000727372723e */ /* 0x000fc400048070ff */
        /* <DEDUP_REMOVED lines=59> */
[----:B---3--:R-:W-:Y:S01]  /*af60*/  ISETP.GE.AND P0, PT, R17, UR6, PT ;  /* 0x0000000611007c0c */ /* 0x008fe2000bf06270 */
[----:B------:R-:W-:-:S03]  /*af70*/  ULDC UR6, c[0x0][0x248] ;  /* 0x0000920000067ab9 */ /* 0x000fc60000000800 */
[----:B------:R-:W-:Y:S01]  /*af80*/  ISETP.LT.AND P4, PT, R0, UR5, !P0 ;  /* 0x0000000500007c0c */ /* 0x000fe2000c781270 */
[----:B------:R-:W-:Y:S01]  /*af90*/  ULDC UR5, c[0x0][0x22c] ;  /* 0x00008b0000057ab9 */ /* 0x000fe20000000800 */
[----:B--2---:R-:W-:Y:S02]  /*afa0*/  LOP3.LUT R0, R19, 0x300, RZ, 0xc0, !PT ;  /* 0x0000030013007812 */ /* 0x004fe400078ec0ff */
[----:B------:R-:W-:Y:S01]  /*afb0*/  ISETP.LT.AND P2, PT, R8, UR4, !P0 ;  /* 0x0000000408007c0c */ /* 0x000fe2000c741270 */
[----:B------:R-:W-:Y:S01]  /*afc0*/  VIADD R8, R2, 0x4 ;  /* 0x0000000402087836 */ /* 0x000fe20000000000 */
[----:B------:R-:W-:Y:S01]  /*afd0*/  ULDC UR4, c[0x0][0x22c] ;  /* 0x00008b0000047ab9 */ /* 0x000fe20000000800 */
[----:B------:R-:W-:Y:S01]  /*afe0*/  IMAD.IADD R38, R0, 0x1, R3 ;  /* 0x0000000100267824 */ /* 0x000fe200078e0203 */
[----:B------:R-:W-:Y:S01]  /*aff0*/  ISETP.LT.AND P6, PT, R9, UR4, !P0 ;  /* 0x0000000409007c0c */ /* 0x000fe2000c7c1270 */
[----:B------:R-:W-:Y:S01]  /*b000*/  ULDC UR4, c[0x0][0x244] ;  /* 0x0000910000047ab9 */ /* 0x000fe20000000800 */
[----:B------:R-:W-:Y:S01]  /*b010*/  ISETP.LT.AND P5, PT, R8, UR5, !P0 ;  /* 0x0000000508007c0c */ /* 0x000fe2000c7a1270 */
[----:B------:R-:W-:Y:S01]  /*b020*/  IMAD R0, R17, UR4, RZ ;  /* 0x0000000411007c24 */ /* 0x000fe2000f8e02ff */
[----:B------:R-:W-:Y:S01]  /*b030*/  STSM.16.M88.4 [R38], R4 ;  /* 0x0000000426007844 */ /* 0x000fe20000000200 */
[----:B------:R-:W-:Y:S01]  /*b040*/  ULDC.64 UR4, c[0x0][0x220] ;  /* 0x0000880000047ab9 */ /* 0x000fe20000000a00 */
[----:B------:R-:W-:Y:S02]  /*b050*/  BAR.SYNC.DEFER_BLOCKING 0x0 ;  /* 0x0000000000007b1d */ /* 0x000fe40000010000 */
[----:B------:R-:W-:-:S02]  /*b060*/  IADD3 R3, P1, R0, UR4, RZ ;  /* 0x0000000400037c10 */ /* 0x000fc4000ff3e0ff */
[----:B------:R-:W-:Y:S02]  /*b070*/  ISETP.LT.AND P3, PT, R2, UR7, !P0 ;  /* 0x0000000702007c0c */ /* 0x000fe4000c761270 */
[----:B------:R-:W-:Y:S01]  /*b080*/  LEA.HI.X.SX32 R0, R0, UR5, 0x1, P1 ;  /* 0x0000000500007c11 */ /* 0x000fe200088f0eff */
[----:B------:R-:W-:Y:S01]  /*b090*/  ULDC UR4, c[0x0][0x248] ;  /* 0x0000920000047ab9 */ /* 0x000fe20000000800 */
[----:B------:R-:W-:Y:S01]  /*b0a0*/  ULDC UR5, c[0x0][0x22c] ;  /* 0x00008b0000057ab9 */ /* 0x000fe20000000800 */
[----:B------:R-:W-:Y:S01]  /*b0b0*/  IMAD R21, R2, UR4, RZ ;  /* 0x0000000402157c24 */ /* 0x000fe2000f8e02ff */
[----:B------:R-:W-:-:S03]  /*b0c0*/  ULDC UR7, c[0x0][0x22c] ;  /* 0x00008b0000077ab9 */ /* 0x000fc60000000800 */
[C---:B------:R-:W-:Y:S01]  /*b0d0*/  VIADD R37, R21.reuse, UR4 ;  /* 0x0000000415257c36 */ /* 0x040fe20008000000 */
[----:B------:R-:W-:-:S03]  /*b0e0*/  IADD3 R22, P1, R21, R3, RZ ;  /* 0x0000000315167210 */ /* 0x000fc60007f3e0ff */
[----:B------:R-:W-:Y:S01]  /*b0f0*/  VIADD R39, R37, UR4 ;  /* 0x0000000425277c36 */ /* 0x000fe20008000000 */
[----:B------:R-:W-:Y:S01]  /*b100*/  LEA.HI.X.SX32 R23, R21, R0, 0x1, P1 ;  /* 0x0000000015177211 */ /* 0x000fe200008f0eff */
[----:B------:R-:W-:Y:S01]  /*b110*/  VIADD R21, R2, 0x5 ;  /* 0x0000000502157836 */ /* 0x000fe20000000000 */
[----:B------:R-:W-:Y:S01]  /*b120*/  IADD3 R36, P1, R37, R3, RZ ;  /* 0x0000000325247210 */ /* 0x000fe20007f3e0ff */
[----:B------:R-:W-:-:S03]  /*b130*/  VIADD R40, R39, UR4 ;  /* 0x0000000427287c36 */ /* 0x000fc60008000000 */
[----:B------:R-:W-:Y:S01]  /*b140*/  LEA.HI.X.SX32 R37, R37, R0, 0x1, P1 ;  /* 0x0000000025257211 */ /* 0x000fe200008f0eff */
[----:B------:R-:W0:Y:S01]  /*b150*/  LDS.128 R32, [R20] ;  /* 0x0000000014207984 */ /* 0x000e220000000c00 */
[----:B------:R-:W-:Y:S06]  /*b160*/  BAR.SYNC.DEFER_BLOCKING 0x0 ;  /* 0x0000000000007b1d */ /* 0x000fec0000010000 */
[----:B------:R-:W-:Y:S02]  /*b170*/  STSM.16.M88.4 [R38], R96 ;  /* 0x0000006026007844 */ /* 0x000fe40000000200 */
[----:B------:R-:W-:Y:S01]  /*b180*/  BAR.SYNC.DEFER_BLOCKING 0x0 ;  /* 0x0000000000007b1d */ /* 0x000fe20000010000 */
[----:B0-----:R-:W-:-:S02]  /*b190*/  PRMT R41, R32, 0x7770, RZ ;  /* 0x0000777020297816 */ /* 0x001fc400000000ff */
[----:B------:R-:W-:Y:S02]  /*b1a0*/  PRMT R43, R32, 0x7771, RZ ;  /* 0x00007771202b7816 */ /* 0x000fe400000000ff */
[----:B------:R-:W-:Y:S01]  /*b1b0*/  PRMT R45, R33, 0x7770, RZ ;  /* 0x00007770212d7816 */ /* 0x000fe200000000ff */
[----:B------:R-:W0:Y:S02]  /*b1c0*/  LDS.128 R28, [R20] ;  /* 0x00000000141c7984 */ /* 0x000e240000000c00 */
[----:B------:R-:W-:Y:S06]  /*b1d0*/  BAR.SYNC.DEFER_BLOCKING 0x0 ;  /* 0x0000000000007b1d */ /* 0x000fec0000010000 */
[----:B------:R-:W-:Y:S02]  /*b1e0*/  STSM.16.M88.4 [R38], R104 ;  /* 0x0000006826007844 */ /* 0x000fe40000000200 */
[----:B------:R-:W-:Y:S06]  /*b1f0*/  BAR.SYNC.DEFER_BLOCKING 0x0 ;  /* 0x0000000000007b1d */ /* 0x000fec0000010000 */
[----:B------:R-:W1:Y:S02]  /*b200*/  LDS.128 R24, [R20] ;  /* 0x0000000014187984 */ /* 0x000e640000000c00 */
[----:B------:R-:W-:Y:S06]  /*b210*/  BAR.SYNC.DEFER_BLOCKING 0x0 ;  /* 0x0000000000007b1d */ /* 0x000fec0000010000 */
[----:B------:R-:W-:Y:S02]  /*b220*/  STSM.16.M88.4 [R38], R112 ;  /* 0x0000007026007844 */ /* 0x000fe40000000200 */
[----:B------:R-:W-:Y:S06]  /*b230*/  BAR.SYNC.DEFER_BLOCKING 0x0 ;  /* 0x0000000000007b1d */ /* 0x000fec0000010000 */
[----:B------:R-:W2:Y:S02]  /*b240*/  LDS.128 R12, [R20] ;  /* 0x00000000140c7984 */ /* 0x000ea40000000c00 */
[----:B------:R-:W-:Y:S06]  /*b250*/  BAR.SYNC.DEFER_BLOCKING 0x0 ;  /* 0x0000000000007b1d */ /* 0x000fec0000010000 */
[----:B------:R-:W-:Y:S02]  /*b260*/  STSM.16.M88.4 [R38], R120 ;  /* 0x0000007826007844 */ /* 0x000fe40000000200 */
[----:B------:R-:W-:Y:S06]  /*b270*/  BAR.SYNC.DEFER_BLOCKING 0x0 ;  /* 0x0000000000007b1d */ /* 0x000fec0000010000 */
[----:B------:R-:W3:Y:S02]  /*b280*/  LDS.128 R8, [R20] ;  /* 0x0000000014087984 */ /* 0x000ee40000000c00 */
[----:B------:R-:W-:Y:S06]  /*b290*/  BAR.SYNC.DEFER_BLOCKING 0x0 ;  /* 0x0000000000007b1d */ /* 0x000fec0000010000 */
[----:B------:R-:W-:Y:S02]  /*b2a0*/  STSM.16.M88.4 [R38], R128 ;  /* 0x0000008026007844 */ /* 0x000fe40000000200 */
[----:B------:R-:W-:Y:S06]  /*b2b0*/  BAR.SYNC.DEFER_BLOCKING 0x0 ;  /* 0x0000000000007b1d */ /* 0x000fec0000010000 */
[----:B------:R-:W4:Y:S02]  /*b2c0*/  LDS.128 R16, [R20] ;  /* 0x0000000014107984 */ /* 0x000f240000000c00 */
[----:B------:R-:W-:Y:S06]  /*b2d0*/  BAR.SYNC.DEFER_BLOCKING 0x0 ;  /* 0x0000000000007b1d */ /* 0x000fec0000010000 */
[----:B------:R-:W-:Y:S02]  /*b2e0*/  STSM.16.M88.4 [R38], R136 ;  /* 0x0000008826007844 */ /* 0x000fe40000000200 */
[----:B------:R-:W-:Y:S06]  /*b2f0*/  BAR.SYNC.DEFER_BLOCKING 0x0 ;  /* 0x0000000000007b1d */ /* 0x000fec0000010000 */
[----:B------:R-:W4:Y:S02]  /*b300*/  LDS.128 R4, [R20] ;  /* 0x0000000014047984 */ /* 0x000f240000000c00 */
[----:B------:R-:W-:Y:S06]  /*b310*/  BAR.SYNC.DEFER_BLOCKING 0x0 ;  /* 0x0000000000007b1d */ /* 0x000fec0000010000 */
[----:B------:R0:W-:Y:S02]  /*b320*/  STSM.16.M88.4 [R38], R144 ;  /* 0x0000009026007844 */ /* 0x0001e40000000200 */
[----:B------:R-:W-:Y:S01]  /*b330*/  BAR.SYNC.DEFER_BLOCKING 0x0 ;  /* 0x0000000000007b1d */ /* 0x000fe20000010000 */
[----:B0-----:R-:W-:-:S04]  /*b340*/  IADD3 R38, P1, R39, R3, RZ ;  /* 0x0000000327267210 */ /* 0x001fc80007f3e0ff */
[-C--:B------:R-:W-:Y:S01]  /*b350*/  LEA.HI.X.SX32 R39, R39, R0.reuse, 0x1, P1 ;  /* 0x0000000027277211 */ /* 0x080fe200008f0eff */
[----:B------:R0:W-:Y:S01]  /*b360*/  @P3 STG.E.U8 desc[UR14][R22.64], R41 ;  /* 0x0000002916003986 */ /* 0x0001e2000c10110e */
[----:B------:R-:W-:Y:S01]  /*b370*/  ISETP.LT.AND P3, PT, R21, UR5, !P0 ;  /* 0x0000000515007c0c */ /* 0x000fe2000c761270 */
[C---:B------:R-:W-:Y:S01]  /*b380*/  VIADD R21, R2.reuse, 0x6 ;  /* 0x0000000602157836 */ /* 0x040fe20000000000 */
[----:B------:R-:W-:Y:S01]  /*b390*/  ULDC UR5, c[0x0][0x22c] ;  /* 0x00008b0000057ab9 */ /* 0x000fe20000000800 */
[----:B------:R1:W-:Y:S03]  /*b3a0*/  @P2 STG.E.U8 desc[UR14][R36.64], R43 ;  /* 0x0000002b24002986 */ /* 0x0003e6000c10110e */
[----:B------:R-:W-:Y:S01]  /*b3b0*/  ISETP.LT.AND P2, PT, R21, UR5, !P0 ;  /* 0x0000000515007c0c */ /* 0x000fe2000c741270 */
[----:B------:R-:W-:Y:S01]  /*b3c0*/  VIADD R21, R2, 0x7 ;  /* 0x0000000702157836 */ /* 0x000fe20000000000 */
[----:B------:R-:W-:Y:S01]  /*b3d0*/  ULDC UR5, c[0x0][0x22c] ;  /* 0x00008b0000057ab9 */ /* 0x000fe20000000800 */
[----:B------:R2:W-:Y:S01]  /*b3e0*/  @P4 STG.E.U8 desc[UR14][R38.64], R45 ;  /* 0x0000002d26004986 */ /* 0x0005e2000c10110e */
[CC--:B0-----:R-:W-:Y:S01]  /*b3f0*/  IADD3 R22, P1, R40.reuse, R3.reuse, RZ ;  /* 0x0000000328167210 */ /* 0x0c1fe20007f3e0ff */
[----:B------:R-:W-:Y:S01]  /*b400*/  VIADD R41, R40, UR4 ;  /* 0x0000000428297c36 */ /* 0x000fe20008000000 */
[----:B------:R-:W-:Y:S01]  /*b410*/  ISETP.LT.AND P4, PT, R21, UR5, !P0 ;  /* 0x0000000515007c0c */ /* 0x000fe2000c781270 */
[----:B------:R-:W-:Y:S01]  /*b420*/  VIADD R21, R2, 0x8 ;  /* 0x0000000802157836 */ /* 0x000fe20000000000 */
[----:B------:R-:W-:Y:S01]  /*b430*/  LEA.HI.X.SX32 R23, R40, R0, 0x1, P1 ;  /* 0x0000000028177211 */ /* 0x000fe200008f0eff */
[----:B------:R-:W-:Y:S01]  /*b440*/  VIADD R40, R41, UR4 ;  /* 0x0000000429287c36 */ /* 0x000fe20008000000 */
[----:B-1----:R-:W-:Y:S01]  /*b450*/  PRMT R43, R33, 0x7771, RZ ;  /* 0x00007771212b7816 */ /* 0x002fe200000000ff */
[----:B------:R-:W-:Y:S01]  /*b460*/  ULDC UR5, c[0x0][0x22c] ;  /* 0x00008b0000057ab9 */ /* 0x000fe20000000800 */
[----:B------:R-:W-:-:S02]  /*b470*/  IADD3 R36, P1, R41, R3, RZ ;  /* 0x0000000329247210 */ /* 0x000fc40007f3e0ff */
[----:B--2---:R-:W-:Y:S01]  /*b480*/  PRMT R45, R34, 0x7770, RZ ;  /* 0x00007770222d7816 */ /* 0x004fe200000000ff */
[----:B------:R0:W-:Y:S01]  /*b490*/  @P6 STG.E.U8 desc[UR14][R22.64], R43 ;  /* 0x0000002b16006986 */ /* 0x0001e2000c10110e */
[----:B------:R-:W-:Y:S01]  /*b4a0*/  ISETP.LT.AND P6, PT, R21, UR5, !P0 ;  /* 0x0000000515007c0c */ /* 0x000fe2000c7c1270 */
[----:B------:R-:W-:Y:S01]  /*b4b0*/  VIADD R21, R2, 0x9 ;  /* 0x0000000902157836 */ /* 0x000fe20000000000 */
[-C--:B------:R-:W-:Y:S01]  /*b4c0*/  LEA.HI.X.SX32 R37, R41, R0.reuse, 0x1, P1 ;  /* 0x0000000029257211 */ /* 0x080fe200008f0eff */
[C---:B------:R-:W-:Y:S01]  /*b4d0*/  VIADD R41, R40.reuse, UR4 ;  /* 0x0000000428297c36 */ /* 0x040fe20008000000 */
[-C--:B------:R-:W-:Y:S01]  /*b4e0*/  IADD3 R38, P1, R40, R3.reuse, RZ ;  /* 0x0000000328267210 */ /* 0x080fe20007f3e0ff */
[----:B------:R-:W-:Y:S02]  /*b4f0*/  ULDC UR5, c[0x0][0x22c] ;  /* 0x00008b0000057ab9 */ /* 0x000fe40000000800 */
[----:B------:R1:W-:Y:S01]  /*b500*/  @P5 STG.E.U8 desc[UR14][R36.64], R45 ;  /* 0x0000002d24005986 */ /* 0x0003e2000c10110e */
[----:B------:R-:W-:Y:S01]  /*b510*/  ISETP.LT.AND P5, PT, R21, UR5, !P0 ;  /* 0x0000000515007c0c */ /* 0x000fe2000c7a1270 */
[----:B------:R-:W-:Y:S01]  /*b520*/  VIADD R21, R2, 0xa ;  /* 0x0000000a02157836 */ /* 0x000fe20000000000 */
[----:B------:R-:W-:Y:S01]  /*b530*/  LEA.HI.X.SX32 R39, R40, R0, 0x1, P1 ;  /* 0x0000000028277211 */ /* 0x000fe200008f0eff */
[C---:B------:R-:W-:Y:S01]  /*b540*/  VIADD R40, R41.reuse, UR4 ;  /* 0x0000000429287c36 */ /* 0x040fe20008000000 */
[----:B0-----:R-:W-:Y:S01]  /*b550*/  PRMT R43, R34, 0x7771, RZ ;  /* 0x00007771222b7816 */ /* 0x001fe200000000ff */
[----:B------:R-:W-:Y:S01]  /*b560*/  ULDC UR5, c[0x0][0x22c] ;  /* 0x00008b0000057ab9 */ /* 0x000fe20000000800 */
[----:B------:R-:W-:-:S03]  /*b570*/  IADD3 R22, P1, R41, R3, RZ ;  /* 0x0000000329167210 */ /* 0x000fc60007f3e0ff */
[----:B------:R0:W-:Y:S01]  /*b580*/  @P3 STG.E.U8 desc[UR14][R38.64], R43 ;  /* 0x0000002b26003986 */ /* 0x0001e2000c10110e */
[----:B------:R-:W-:Y:S01]  /*b590*/  ISETP.LT.AND P3, PT, R21, UR5, !P0 ;  /* 0x0000000515007c0c */ /* 0x000fe2000c761270 */
[----:B------:R-:W-:Y:S01]  /*b5a0*/  VIADD R21, R2, 0xb ;  /* 0x0000000b02157836 */ /* 0x000fe20000000000 */
[----:B------:R-:W-:Y:S01]  /*b5b0*/  LEA.HI.X.SX32 R23, R41, R0, 0x1, P1 ;  /* 0x0000000029177211 */ /* 0x000fe200008f0eff */
[C---:B------:R-:W-:Y:S01]  /*b5c0*/  VIADD R41, R40.reuse, UR4 ;  /* 0x0000000428297c36 */ /* 0x040fe20008000000 */
[----:B-1----:R-:W-:Y:S01]  /*b5d0*/  PRMT R45, R35, 0x7770, RZ ;  /* 0x00007770232d7816 */ /* 0x002fe200000000ff */
[----:B------:R-:W-:Y:S01]  /*b5e0*/  ULDC UR5, c[0x0][0x22c] ;  /* 0x00008b0000057ab9 */ /* 0x000fe20000000800 */
[----:B------:R-:W-:-:S03]  /*b5f0*/  IADD3 R36, P1, R40, R3, RZ ;  /* 0x0000000328247210 */ /* 0x000fc60007f3e0ff */
[----:B------:R1:W-:Y:S01]  /*b600*/  @P2 STG.E.U8 desc[UR14][R22.64], R45 ;  /* 0x0000002d16002986 */ /* 0x0003e2000c10110e */
[----:B------:R-:W-:Y:S01]  /*b610*/  ISETP.LT.AND P2, PT, R21, UR5, !P0 ;  /* 0x0000000515007c0c */ /* 0x000fe2000c741270 */
[----:B------:R-:W-:Y:S01]  /*b620*/  VIADD R21, R2, 0xc ;  /* 0x0000000c02157836 */ /* 0x000fe20000000000 */
[----:B------:R-:W-:Y:S01]  /*b630*/  LEA.HI.X.SX32 R37, R40, R0, 0x1, P1 ;  /* 0x0000000028257211 */ /* 0x000fe200008f0eff */
[----:B------:R-:W-:Y:S01]  /*b640*/  VIADD R40, R41, UR4 ;  /* 0x0000000429287c36 */ /* 0x000fe20008000000 */
[----:B0-----:R-:W-:Y:S01]  /*b650*/  PRMT R43, R35, 0x7771, RZ ;  /* 0x00007771232b7816 */ /* 0x001fe200000000ff */
[----:B------:R-:W-:Y:S01]  /*b660*/  ULDC UR5, c[0x0][0x22c] ;  /* 0x00008b0000057ab9 */ /* 0x000fe20000000800 */
[----:B------:R-:W-:-:S03]  /*b670*/  IADD3 R38, P1, R41, R3, RZ ;  /* 0x0000000329267210 */ /* 0x000fc60007f3e0ff */
[----:B------:R0:W-:Y:S01]  /*b680*/  @P4 STG.E.U8 desc[UR14][R36.64], R43 ;  /* 0x0000002b24004986 */ /* 0x0001e2000c10110e */
[----:B------:R-:W-:Y:S01]  /*b690*/  ISETP.LT.AND P4, PT, R21, UR5, !P0 ;  /* 0x0000000515007c0c */ /* 0x000fe2000c781270 */
[----:B------:R-:W-:Y:S01]  /*b6a0*/  VIADD R21, R2, 0xd ;  /* 0x0000000d02157836 */ /* 0x000fe20000000000 */
[----:B------:R-:W-:Y:S01]  /*b6b0*/  LEA.HI.X.SX32 R39, R41, R0, 0x1, P1 ;  /* 0x0000000029277211 */ /* 0x000fe200008f0eff */
[----:B------:R-:W-:Y:S01]  /*b6c0*/  VIADD R41, R40, UR4 ;  /* 0x0000000428297c36 */ /* 0x000fe20008000000 */
[----:B-1----:R-:W-:Y:S01]  /*b6d0*/  PRMT R45, R32, 0x7772, RZ ;  /* 0x00007772202d7816 */ /* 0x002fe200000000ff */
[----:B------:R-:W-:Y:S01]  /*b6e0*/  ULDC UR5, c[0x0][0x22c] ;  /* 0x00008b0000057ab9 */ /* 0x000fe20000000800 */
[----:B------:R-:W-:-:S03]  /*b6f0*/  IADD3 R22, P1, R40, R3, RZ ;  /* 0x0000000328167210 */ /* 0x000fc60007f3e0ff */
[----:B------:R1:W-:Y:S01]  /*b700*/  @P6 STG.E.U8 desc[UR14][R38.64], R45 ;  /* 0x0000002d26006986 */ /* 0x0003e2000c10110e */
[----:B------:R-:W-:Y:S01]  /*b710*/  ISETP.LT.AND P6, PT, R21, UR5, !P0 ;  /* 0x0000000515007c0c */ /* 0x000fe2000c7c1270 */
[----:B------:R-:W-:Y:S01]  /*b720*/  VIADD R21, R2, 0xe ;  /* 0x0000000e02157836 */ /* 0x000fe20000000000 */
[----:B------:R-:W-:Y:S01]  /*b730*/  LEA.HI.X.SX32 R23, R40, R0, 0x1, P1 ;  /* 0x0000000028177211 */ /* 0x000fe200008f0eff */
[----:B------:R-:W-:Y:S01]  /*b740*/  ULDC UR5, c[0x0][0x22c] ;  /* 0x00008b0000057ab9 */ /* 0x000fe20000000800 */
[----:B0-----:R-:W-:Y:S01]  /*b750*/  PRMT R43, R32, 0x7773, RZ ;  /* 0x00007773202b7816 */ /* 0x001fe200000000ff */
[C---:B------:R-:W-:Y:S01]  /*b760*/  VIADD R32, R41.reuse, UR4 ;  /* 0x0000000429207c36 */ /* 0x040fe20008000000 */
[----:B------:R-:W-:-:S03]  /*b770*/  IADD3 R36, P1, R41, R3, RZ ;  /* 0x0000000329247210 */ /* 0x000fc60007f3e0ff */
[----:B------:R0:W-:Y:S01]  /*b780*/  @P5 STG.E.U8 desc[UR14][R22.64], R43 ;  /* 0x0000002b16005986 */ /* 0x0001e2000c10110e */
[----:B------:R-:W-:Y:S01]  /*b790*/  LEA.HI.X.SX32 R37, R41, R0, 0x1, P1 ;  /* 0x0000000029257211 */ /* 0x000fe200008f0eff */
[----:B------:R-:W-:Y:S01]  /*b7a0*/  VIADD R40, R32, UR4 ;  /* 0x0000000420287c36 */ /* 0x000fe20008000000 */
[----:B------:R-:W-:Y:S01]  /*b7b0*/  ISETP.LT.AND P5, PT, R21, UR5, !P0 ;  /* 0x0000000515007c0c */ /* 0x000fe2000c7a1270 */
[----:B------:R-:W-:Y:S01]  /*b7c0*/  VIADD R21, R2, 0xf ;  /* 0x0000000f02157836 */ /* 0x000fe20000000000 */
[----:B------:R-:W-:Y:S01]  /*b7d0*/  PRMT R41, R33, 0x7772, RZ ;  /* 0x0000777221297816 */ /* 0x000fe200000000ff */
[----:B------:R-:W-:Y:S01]  /*b7e0*/  ULDC UR5, c[0x0][0x22c] ;  /* 0x00008b0000057ab9 */ /* 0x000fe20000000800 */
[----:B-1----:R-:W-:-:S03]  /*b7f0*/  IADD3 R38, P1, R32, R3, RZ ;  /* 0x0000000320267210 */ /* 0x002fc60007f3e0ff */
        /* <DEDUP_REMOVED lines=9> */
[----:B------:R-:W-:Y:S01]  /*b890*/  ISETP.LT.AND P2, PT, R21, UR5, !P0 ;  /* 0x0000000515007c0c */ /* 0x000fe2000c741270 */
[----:B------:R-:W-:Y:S01]  /*b8a0*/  VIADD R21, R2, 0x11 ;  /* 0x0000001102157836 */ /* 0x000fe20000000000 */
[----:B------:R-:W-:Y:S01]  /*b8b0*/  LEA.HI.X.SX32 R23, R40, R0, 0x1, P1 ;  /* 0x0000000028177211 */ /* 0x000fe200008f0eff */
[C---:B-1----:R-:W-:Y:S01]  /*b8c0*/  VIADD R37, R33.reuse, UR4 ;  /* 0x0000000421257c36 */ /* 0x042fe20008000000 */
[----:B------:R-:W-:Y:S01]  /*b8d0*/  PRMT R41, R34, 0x7772, RZ ;  /* 0x0000777222297816 */ /* 0x000fe200000000ff */
        /* <DEDUP_REMOVED lines=29> */
[-C--:B------:R-:W-:Y:S01]  /*bab0*/  LEA.HI.X.SX32 R33, R38, R0.reuse, 0x1, P1 ;  /* 0x0000000026217211 */ /* 0x080fe200008f0eff */
[C---:B-1----:R-:W-:Y:S01]  /*bac0*/  VIADD R36, R35.reuse, UR4 ;  /* 0x0000000423247c36 */ /* 0x042fe20008000000 */
[----:B------:R-:W-:Y:S01]  /*bad0*/  PRMT R41, R28, 0x7770, RZ ;  /* 0x000077701c297816 */ /* 0x000fe200000000ff */
[----:B------:R-:W-:Y:S01]  /*bae0*/  ULDC UR5, c[0x0][0x22c] ;  /* 0x00008b0000057ab9 */ /* 0x000fe20000000800 */
[----:B------:R-:W-:Y:S01]  /*baf0*/  IADD3 R34, P1, R35, R3, RZ ;  /* 0x0000000323227210 */ /* 0x000fe20007f3e0ff */
[----:B------:R-:W-:Y:S02]  /*bb00*/  VIADD R37, R36, UR4 ;  /* 0x0000000424257c36 */ /* 0x000fe40008000000 */
[----:B------:R1:W-:Y:S01]  /*bb10*/  @P2 STG.E.U8 desc[UR14][R32.64], R41 ;  /* 0x0000002920002986 */ /* 0x0003e2000c10110e */
[----:B------:R-:W-:Y:S01]  /*bb20*/  ISETP.LT.AND P2, PT, R21, UR5, !P0 ;  /* 0x0000000515007c0c */ /* 0x000fe2000c741270 */
[----:B------:R-:W-:Y:S01]  /*bb30*/  VIADD R21, R2, 0x16 ;  /* 0x0000001602157836 */ /* 0x000fe20000000000 */
[----:B------:R-:W-:Y:S01]  /*bb40*/  LEA.HI.X.SX32 R35, R35, R0, 0x1, P1 ;  /* 0x0000000023237211 */ /* 0x000fe200008f0eff */
[----:B------:R-:W-:Y:S01]  /*bb50*/  ULDC UR5, c[0x0][0x22c] ;  /* 0x00008b0000057ab9 */ /* 0x000fe20000000800 */
[----:B0-----:R-:W-:-:S02]  /*bb60*/  PRMT R39, R28, 0x7771, RZ ;  /* 0x000077711c277816 */ /* 0x001fc400000000ff */
        /* <DEDUP_REMOVED lines=60> */
[-C--:B------:R-:W-:Y:S01]  /*bf30*/  LEA.HI.X.SX32 R33, R37, R0.reuse, 0x1, P1 ;  /* 0x0000000025217211 */ /* 0x080fe200008f0eff */
[----:B------:R-:W-:Y:S01]  /*bf40*/  ULDC UR5, c[0x0][0x22c] ;  /* 0x00008b0000057ab9 */ /* 0x000fe20000000800 */
[----:B0-----:R-:W-:Y:S01]  /*bf50*/  PRMT R39, R28, 0x7773, RZ ;  /* 0x000077731c277816 */ /* 0x001fe200000000ff */
[C---:B------:R-:W-:Y:S01]  /*bf60*/  VIADD R28, R36.reuse, UR4 ;  /* 0x00000004241c7c36 */ /* 0x040fe20008000000 */
[-C--:B------:R-:W-:Y:S02]  /*bf70*/  IADD3 R34, P1, R36, R3.reuse, RZ ;  /* 0x0000000324227210 */ /* 0x080fe40007f3e0ff */
[----:B------:R-:W-:Y:S01]  /*bf80*/  PRMT R37, R29, 0x7772, RZ ;  /* 0x000077721d257816 */ /* 0x000fe200000000ff */
[----:B------:R0:W-:Y:S01]  /*bf90*/  @P3 STG.E.U8 desc[UR14][R32.64], R39 ;  /* 0x0000002720003986 */ /* 0x0001e2000c10110e */
[----:B------:R-:W-:Y:S01]  /*bfa0*/  ISETP.LT.AND P3, PT, R21, UR5, !P0 ;  /* 0x0000000515007c0c */ /* 0x000fe2000c761270 */
[----:B------:R-:W-:Y:S01]  /*bfb0*/  VIADD R21, R2, 0x1f ;  /* 0x0000001f02157836 */ /* 0x000fe20000000000 */
[----:B------:R-:W-:Y:S01]  /*bfc0*/  LEA.HI.X.SX32 R35, R36, R0, 0x1, P1 ;  /* 0x0000000024237211 */ /* 0x000fe200008f0eff */
[C---:B------:R-:W-:Y:S01]  /*bfd0*/  VIADD R36, R28.reuse, UR4 ;  /* 0x000000041c247c36 */ /* 0x040fe20008000000 */
[----:B-1----:R-:W-:Y:S01]  /*bfe0*/  IADD3 R22, P1, R28, R3, RZ ;  /* 0x000000031c167210 */ /* 0x002fe20007f3e0ff */
[----:B------:R-:W-:-:S02]  /*bff0*/  ULDC UR5, c[0x0][0x22c] ;  /* 0x00008b0000057ab9 */ /* 0x000fc40000000800 */
[----:B------:R1:W-:Y:S01]  /*c000*/  @P2 STG.E.U8 desc[UR14][R34.64], R37 ;  /* 0x0000002522002986 */ /* 0x0003e2000c10110e */
[----:B------:R-:W-:Y:S01]  /*c010*/  ISETP.LT.AND P2, PT, R21, UR5, !P0 ;  /* 0x0000000515007c0c */ /* 0x000fe2000c741270 */
[----:B------:R-:W-:Y:S01]  /*c020*/  VIADD R21, R2, 0x20 ;  /* 0x0000002002157836 */ /* 0x000fe20000000000 */
[----:B------:R-:W-:Y:S01]  /*c030*/  LEA.HI.X.SX32 R23, R28, R0, 0x1, P1 ;  /* 0x000000001c177211 */ /* 0x000fe200008f0eff */
[C---:B0-----:R-:W-:Y:S01]  /*c040*/  VIADD R33, R36.reuse, UR4 ;  /* 0x0000000424217c36 */ /* 0x041fe20008000000 */
[----:B------:R-:W-:Y:S01]  /*c050*/  PRMT R39, R29, 0x7773, RZ ;  /* 0x000077731d277816 */ /* 0x000fe200000000ff */
[----:B------:R-:W-:Y:S01]  /*c060*/  ULDC UR5, c[0x0][0x22c] ;  /* 0x00008b0000057ab9 */ /* 0x000fe20000000800 */
[----:B------:R-:W-:-:S03]  /*c070*/  IADD3 R28, P1, R36, R3, RZ ;  /* 0x00000003241c7210 */ /* 0x000fc60007f3e0ff */
[----:B------:R0:W-:Y:S01]  /*c080*/  @P4 STG.E.U8 desc[UR14][R22.64], R39 ;  /* 0x0000002716004986 */ /* 0x0001e2000c10110e */
[----:B------:R-:W-:Y:S01]  /*c090*/  ISETP.LT.AND P4, PT, R21, UR5, !P0 ;  /* 0x0000000515007c0c */ /* 0x000fe2000c781270 */
[----:B------:R-:W-:Y:S01]  /*c0a0*/  VIADD R21, R2, 0x21 ;  /* 0x0000002102157836 */ /* 0x000fe20000000000 */
[-C--:B------:R-:W-:Y:S01]  /*c0b0*/  LEA.HI.X.SX32 R29, R36, R0.reuse, 0x1, P1 ;  /* 0x00000000241d7211 */ /* 0x080fe200008f0eff */
[C---:B-1----:R-:W-:Y:S01]  /*c0c0*/  VIADD R34, R33.reuse, UR4 ;  /* 0x0000000421227c36 */ /* 0x042fe20008000000 */
[C---:B------:R-:W-:Y:S01]  /*c0d0*/  PRMT R37, R30.reuse, 0x7772, RZ ;  /* 0x000077721e257816 */ /* 0x040fe200000000ff */
[----:B------:R-:W-:Y:S01]  /*c0e0*/  ULDC UR5, c[0x0][0x22c] ;  /* 0x00008b0000057ab9 */ /* 0x000fe20000000800 */
[-C--:B------:R-:W-:Y:S02]  /*c0f0*/  IADD3 R32, P1, R33, R3.reuse, RZ ;  /* 0x0000000321207210 */ /* 0x080fe40007f3e0ff */
[----:B------:R-:W-:Y:S01]  /*c100*/  PRMT R35, R30, 0x7773, RZ ;  /* 0x000077731e237816 */ /* 0x000fe200000000ff */
[----:B------:R1:W-:Y:S01]  /*c110*/  @P6 STG.E.U8 desc[UR14][R28.64], R37 ;  /* 0x000000251c006986 */ /* 0x0003e2000c10110e */
[----:B------:R-:W-:Y:S01]  /*c120*/  ISETP.LT.AND P6, PT, R21, UR5, !P0 ;  /* 0x0000000515007c0c */ /* 0x000fe2000c7c1270 */
[----:B------:R-:W-:Y:S01]  /*c130*/  VIADD R21, R2, 0x22 ;  /* 0x0000002202157836 */ /* 0x000fe20000000000 */
[----:B------:R-:W-:Y:S01]  /*c140*/  LEA.HI.X.SX32 R33, R33, R0, 0x1, P1 ;  /* 0x0000000021217211 */ /* 0x000fe200008f0eff */
[C---:B------:R-:W-:Y:S01]  /*c150*/  VIADD R30, R34.reuse, UR4 ;  /* 0x00000004221e7c36 */ /* 0x040fe20008000000 */
[----:B0-----:R-:W-:Y:S01]  /*c160*/  IADD3 R22, P1, R34, R3, RZ ;  /* 0x0000000322167210 */ /* 0x001fe20007f3e0ff */
[----:B------:R-:W-:-:S02]  /*c170*/  ULDC UR5, c[0x0][0x22c] ;  /* 0x00008b0000057ab9 */ /* 0x000fc40000000800 */
        /* <DEDUP_REMOVED lines=12> */
[C---:B0-----:R-:W-:Y:S01]  /*c240*/  VIADD R32, R34.reuse, UR4 ;  /* 0x0000000422207c36 */ /* 0x041fe20008000000 */
        /* <DEDUP_REMOVED lines=9> */
[----:B-1----:R-:W-:-:S02]  /*c2e0*/  PRMT R37, R24, 0x7770, RZ ;  /* 0x0000777018257816 */ /* 0x002fc400000000ff */
        /* <DEDUP_REMOVED lines=109> */
[C---:B------:R-:W-:Y:S01]  /*c9c0*/  VIADD R30, R26.reuse, UR4 ;  /* 0x000000041a1e7c36 */ /* 0x040fe20008000000 */
[C---:B-1----:R-:W-:Y:S01]  /*c9d0*/  PRMT R33, R27.reuse, 0x7772, RZ ;  /* 0x000077721b217816 */ /* 0x042fe200000000ff */
        /* <DEDUP_REMOVED lines=78> */
[----:B------:R-:W-:Y:S01]  /*cec0*/  ULDC UR5, c[0x0][0x22c] ;  /* 0x00008b0000057ab9 */ /* 0x000fe20000000800 */
[----:B-1----:R-:W-:Y:S02]  /*ced0*/  PRMT R33, R12, 0x7772, RZ ;  /* 0x000077720c217816 */ /* 0x002fe400000000ff */
[----:B------:R-:W-:-:S03]  /*cee0*/  IADD3 R22, P1, R29, R3, RZ ;  /* 0x000000031d167210 */ /* 0x000fc60007f3e0ff */
[----:B------:R1:W-:Y:S01]  /*cef0*/  @P2 STG.E.U8 desc[UR14][R24.64], R33 ;  /* 0x0000002118002986 */ /* 0x0003e2000c10110e */
[----:B------:R-:W-:Y:S01]  /*cf00*/  ISETP.LT.AND P2, PT, R21, UR5, !P0 ;  /* 0x0000000515007c0c */ /* 0x000fe2000c741270 */
[C---:B------:R-:W-:Y:S01]  /*cf10*/  VIADD R21, R29.reuse, UR4 ;  /* 0x000000041d157c36 */ /* 0x040fe20008000000 */
[-C--:B------:R-:W-:Y:S01]  /*cf20*/  LEA.HI.X.SX32 R23, R29, R0.reuse, 0x1, P1 ;  /* 0x000000001d177211 */ /* 0x080fe200008f0eff */
[----:B------:R-:W-:Y:S01]  /*cf30*/  ULDC UR5, c[0x0][0x22c] ;  /* 0x00008b0000057ab9 */ /* 0x000fe20000000800 */
[----:B0-----:R-:W-:Y:S01]  /*cf40*/  PRMT R31, R12, 0x7773, RZ ;  /* 0x000077730c1f7816 */ /* 0x001fe200000000ff */
[----:B------:R-:W-:Y:S01]  /*cf50*/  VIADD R12, R2, 0x3e ;  /* 0x0000003e020c7836 */ /* 0x000fe20000000000 */
[CC--:B------:R-:W-:Y:S01]  /*cf60*/  IADD3 R26, P1, R21.reuse, R3.reuse, RZ ;  /* 0x00000003151a7210 */ /* 0x0c0fe20007f3e0ff */
[----:B------:R-:W-:Y:S01]  /*cf70*/  VIADD R28, R21, UR4 ;  /* 0x00000004151c7c36 */ /* 0x000fe20008000000 */
[----:B------:R-:W-:Y:S01]  /*cf80*/  PRMT R29, R13, 0x7772, RZ ;  /* 0x000077720d1d7816 */ /* 0x000fe200000000ff */
[----:B------:R0:W-:Y:S01]  /*cf90*/  @P4 STG.E.U8 desc[UR14][R22.64], R31 ;  /* 0x0000001f16004986 */ /* 0x0001e2000c10110e */
[-C--:B------:R-:W-:Y:S01]  /*cfa0*/  LEA.HI.X.SX32 R27, R21, R0.reuse, 0x1, P1 ;  /* 0x00000000151b7211 */ /* 0x080fe200008f0eff */
[----:B------:R-:W-:Y:S01]  /*cfb0*/  VIADD R21, R28, UR4 ;  /* 0x000000041c157c36 */ /* 0x000fe20008000000 */
[----:B------:R-:W-:Y:S01]  /*cfc0*/  ISETP.LT.AND P4, PT, R12, UR5, !P0 ;  /* 0x000000050c007c0c */ /* 0x000fe2000c781270 */
[----:B------:R-:W-:Y:S01]  /*cfd0*/  VIADD R12, R2, 0x3f ;  /* 0x0000003f020c7836 */ /* 0x000fe20000000000 */
[C---:B-1----:R-:W-:Y:S01]  /*cfe0*/  IADD3 R24, P1, R28.reuse, R3, RZ ;  /* 0x000000031c187210 */ /* 0x042fe20007f3e0ff */
[----:B------:R-:W-:Y:S01]  /*cff0*/  ULDC UR5, c[0x0][0x22c] ;  /* 0x00008b0000057ab9 */ /* 0x000fe20000000800 */
[----:B------:R1:W-:Y:S02]  /*d000*/  @P6 STG.E.U8 desc[UR14][R26.64], R29 ;  /* 0x0000001d1a006986 */ /* 0x0003e4000c10110e */
[----:B------:R-:W-:-:S02]  /*d010*/  LEA.HI.X.SX32 R25, R28, R0, 0x1, P1 ;  /* 0x000000001c197211 */ /* 0x000fc400008f0eff */
[----:B------:R-:W-:Y:S01]  /*d020*/  ISETP.LT.AND P6, PT, R12, UR5, !P0 ;  /* 0x000000050c007c0c */ /* 0x000fe2000c7c1270 */
[----:B------:R-:W-:Y:S01]  /*d030*/  ULDC UR5, c[0x0][0x22c] ;  /* 0x00008b0000057ab9 */ /* 0x000fe20000000800 */
[----:B0-----:R-:W-:Y:S01]  /*d040*/  PRMT R31, R13, 0x7773, RZ ;  /* 0x000077730d1f7816 */ /* 0x001fe200000000ff */
[C---:B------:R-:W-:Y:S01]  /*d050*/  VIADD R13, R2.reuse, 0x40 ;  /* 0x00000040020d7836 */ /* 0x040fe20000000000 */
[C---:B------:R-:W-:Y:S01]  /*d060*/  IADD3 R12, P1, R21.reuse, R3, RZ ;  /* 0x00000003150c7210 */ /* 0x040fe20007f3e0ff */
[----:B------:R-:W-:Y:S02]  /*d070*/  VIADD R23, R21, UR4 ;  /* 0x0000000415177c36 */ /* 0x000fe40008000000 */
[----:B------:R0:W-:Y:S01]  /*d080*/  @P5 STG.E.U8 desc[UR14][R24.64], R31 ;  /* 0x0000001f18005986 */ /* 0x0001e2000c10110e */
[----:B------:R-:W-:Y:S01]  /*d090*/  ISETP.LT.AND P5, PT, R13, UR5, !P0 ;  /* 0x000000050d007c0c */ /* 0x000fe2000c7a1270 */
[----:B------:R-:W-:Y:S01]  /*d0a0*/  ULDC UR5, c[0x0][0x22c] ;  /* 0x00008b0000057ab9 */ /* 0x000fe20000000800 */
[----:B------:R-:W-:Y:S01]  /*d0b0*/  LEA.HI.X.SX32 R13, R21, R0, 0x1, P1 ;  /* 0x00000000150d7211 */ /* 0x000fe200008f0eff */
[----:B------:R-:W-:Y:S01]  /*d0c0*/  VIADD R21, R2, 0x41 ;  /* 0x0000004102157836 */ /* 0x000fe20000000000 */
[----:B-1----:R-:W-:-:S02]  /*d0d0*/  PRMT R29, R14, 0x7772, RZ ;  /* 0x000077720e1d7816 */ /* 0x002fc400000000ff */
[-C--:B------:R-:W-:Y:S02]  /*d0e0*/  IADD3 R22, P1, R23, R3.reuse, RZ ;  /* 0x0000000317167210 */ /* 0x080fe40007f3e0ff */
[----:B------:R-:W-:Y:S01]  /*d0f0*/  PRMT R27, R14, 0x7773, RZ ;  /* 0x000077730e1b7816 */ /* 0x000fe200000000ff */
[----:B------:R1:W-:Y:S01]  /*d100*/  @P3 STG.E.U8 desc[UR14][R12.64], R29 ;  /* 0x0000001d0c003986 */ /* 0x0003e2000c10110e */
[----:B------:R-:W-:Y:S01]  /*d110*/  ISETP.LT.AND P3, PT, R21, UR5, !P0 ;  /* 0x0000000515007c0c */ /* 0x000fe2000c761270 */
[C---:B------:R-:W-:Y:S01]  /*d120*/  VIADD R21, R23.reuse, UR4 ;  /* 0x0000000417157c36 */ /* 0x040fe20008000000 */
[-C--:B------:R-:W-:Y:S01]  /*d130*/  LEA.HI.X.SX32 R23, R23, R0.reuse, 0x1, P1 ;  /* 0x0000000017177211 */ /* 0x080fe200008f0eff */
[----:B------:R-:W-:Y:S01]  /*d140*/  VIADD R14, R2, 0x42 ;  /* 0x00000042020e7836 */ /* 0x000fe20000000000 */
[----:B------:R-:W-:Y:S02]  /*d150*/  ULDC UR5, c[0x0][0x22c] ;  /* 0x00008b0000057ab9 */ /* 0x000fe40000000800 */
[CC--:B0-----:R-:W-:Y:S01]  /*d160*/  IADD3 R24, P1, R21.reuse, R3.reuse, RZ ;  /* 0x0000000315187210 */ /* 0x0c1fe20007f3e0ff */
[----:B------:R0:W-:Y:S01]  /*d170*/  @P2 STG.E.U8 desc[UR14][R22.64], R27 ;  /* 0x0000001b16002986 */ /* 0x0001e2000c10110e */
[----:B------:R-:W-:Y:S01]  /*d180*/  ISETP.LT.AND P2, PT, R14, UR5, !P0 ;  /* 0x000000050e007c0c */ /* 0x000fe2000c741270 */
[C---:B------:R-:W-:Y:S01]  /*d190*/  VIADD R14, R21.reuse, UR4 ;  /* 0x00000004150e7c36 */ /* 0x040fe20008000000 */
[----:B------:R-:W-:Y:S01]  /*d1a0*/  LEA.HI.X.SX32 R25, R21, R0, 0x1, P1 ;  /* 0x0000000015197211 */ /* 0x000fe200008f0eff */
[----:B-1----:R-:W-:Y:S01]  /*d1b0*/  VIADD R13, R2, 0x43 ;  /* 0x00000043020d7836 */ /* 0x002fe20000000000 */
[----:B------:R-:W-:Y:S01]  /*d1c0*/  PRMT R29, R15, 0x7772, RZ ;  /* 0x000077720f1d7816 */ /* 0x000fe200000000ff */
[----:B------:R-:W-:Y:S01]  /*d1d0*/  ULDC UR5, c[0x0][0x22c] ;  /* 0x00008b0000057ab9 */ /* 0x000fe20000000800 */
[C---:B------:R-:W-:Y:S01]  /*d1e0*/  IADD3 R12, P1, R14.reuse, R3, RZ ;  /* 0x000000030e0c7210 */ /* 0x040fe20007f3e0ff */
[----:B------:R-:W-:-:S02]  /*d1f0*/  VIADD R21, R14, UR4 ;  /* 0x000000040e157c36 */ /* 0x000fc40008000000 */
[----:B------:R3:W-:Y:S01]  /*d200*/  @P4 STG.E.U8 desc[UR14][R24.64], R29 ;  /* 0x0000001d18004986 */ /* 0x0007e2000c10110e */
[----:B------:R-:W-:Y:S01]  /*d210*/  ISETP.LT.AND P4, PT, R13, UR5, !P0 ;  /* 0x000000050d007c0c */ /* 0x000fe2000c781270 */
[----:B------:R-:W-:Y:S01]  /*d220*/  ULDC UR5, c[0x0][0x22c] ;  /* 0x00008b0000057ab9 */ /* 0x000fe20000000800 */
[----:B------:R-:W-:Y:S01]  /*d230*/  LEA.HI.X.SX32 R13, R14, R0, 0x1, P1 ;  /* 0x000000000e0d7211 */ /* 0x000fe200008f0eff */
[----:B0-----:R-:W-:Y:S01]  /*d240*/  VIADD R23, R21, UR4 ;  /* 0x0000000415177c36 */ /* 0x001fe20008000000 */
[----:B------:R-:W-:Y:S01]  /*d250*/  PRMT R27, R15, 0x7773, RZ ;  /* 0x000077730f1b7816 */ /* 0x000fe200000000ff */
[----:B------:R-:W-:Y:S01]  /*d260*/  VIADD R15, R2, 0x44 ;  /* 0x00000044020f7836 */ /* 0x000fe20000000000 */
[----:B------:R-:W-:-:S03]  /*d270*/  IADD3 R14, P1, R21, R3, RZ ;  /* 0x00000003150e7210 */ /* 0x000fc60007f3e0ff */
[----:B------:R0:W-:Y:S01]  /*d280*/  @P6 STG.E.U8 desc[UR14][R12.64], R27 ;  /* 0x0000001b0c006986 */ /* 0x0001e2000c10110e */
[----:B------:R-:W-:Y:S01]  /*d290*/  ISETP.LT.AND P6, PT, R15, UR5, !P0 ;  /* 0x000000050f007c0c */ /* 0x000fe2000c7c1270 */
[----:B------:R-:W-:Y:S01]  /*d2a0*/  ULDC UR5, c[0x0][0x22c] ;  /* 0x00008b0000057ab9 */ /* 0x000fe20000000800 */
[-C--:B------:R-:W-:Y:S01]  /*d2b0*/  LEA.HI.X.SX32 R15, R21, R0.reuse, 0x1, P1 ;  /* 0x00000000150f7211 */ /* 0x080fe200008f0eff */
[----:B------:R-:W-:Y:S01]  /*d2c0*/  VIADD R21, R2, 0x45 ;  /* 0x0000004502157836 */ /* 0x000fe20000000000 */
[C---:B---3--:R-:W-:Y:S02]  /*d2d0*/  PRMT R25, R8.reuse, 0x7770, RZ ;  /* 0x0000777008197816 */ /* 0x048fe400000000ff */
[-C--:B------:R-:W-:Y:S02]  /*d2e0*/  IADD3 R22, P1, R23, R3.reuse, RZ ;  /* 0x0000000317167210 */ /* 0x080fe40007f3e0ff */
[----:B------:R-:W-:Y:S01]  /*d2f0*/  PRMT R29, R8, 0x7771, RZ ;  /* 0x00007771081d7816 */ /* 0x000fe200000000ff */
[----:B------:R1:W-:Y:S01]  /*d300*/  @P5 STG.E.U8 desc[UR14][R14.64], R25 ;  /* 0x000000190e005986 */ /* 0x0003e2000c10110e */
[----:B------:R-:W-:Y:S01]  /*d310*/  ISETP.LT.AND P5, PT, R21, UR5, !P0 ;  /* 0x0000000515007c0c */ /* 0x000fe2000c7a1270 */
[C---:B------:R-:W-:Y:S01]  /*d320*/  VIADD R21, R23.reuse, UR4 ;  /* 0x0000000417157c36 */ /* 0x040fe20008000000 */
[-C--:B------:R-:W-:Y:S01]  /*d330*/  LEA.HI.X.SX32 R23, R23, R0.reuse, 0x1, P1 ;  /* 0x0000000017177211 */ /* 0x080fe200008f0eff */
[C---:B0-----:R-:W-:Y:S01]  /*d340*/  VIADD R13, R2.reuse, 0x46 ;  /* 0x00000046020d7836 */ /* 0x041fe20000000000 */
[----:B------:R-:W-:Y:S01]  /*d350*/  ULDC UR5, c[0x0][0x22c] ;  /* 0x00008b0000057ab9 */ /* 0x000fe20000000800 */
[C---:B------:R-:W-:Y:S01]  /*d360*/  VIADD R24, R21.reuse, UR4 ;  /* 0x0000000415187c36 */ /* 0x040fe20008000000 */
[-C--:B------:R-:W-:Y:S01]  /*d370*/  IADD3 R12, P1, R21, R3.reuse, RZ ;  /* 0x00000003150c7210 */ /* 0x080fe20007f3e0ff */
[----:B------:R0:W-:Y:S01]  /*d380*/  @P3 STG.E.U8 desc[UR14][R22.64], R29 ;  /* 0x0000001d16003986 */ /* 0x0001e2000c10110e */
[----:B------:R-:W-:Y:S01]  /*d390*/  ISETP.LT.AND P3, PT, R13, UR5, !P0 ;  /* 0x000000050d007c0c */ /* 0x000fe2000c761270 */
[----:B------:R-:W-:Y:S01]  /*d3a0*/  ULDC UR5, c[0x0][0x22c] ;  /* 0x00008b0000057ab9 */ /* 0x000fe20000000800 */
[----:B------:R-:W-:Y:S01]  /*d3b0*/  LEA.HI.X.SX32 R13, R21, R0, 0x1, P1 ;  /* 0x00000000150d7211 */ /* 0x000fe200008f0eff */
[----:B-1----:R-:W-:Y:S01]  /*d3c0*/  VIADD R15, R2, 0x47 ;  /* 0x00000047020f7836 */ /* 0x002fe20000000000 */
[----:B------:R-:W-:Y:S01]  /*d3d0*/  PRMT R27, R9, 0x7770, RZ ;  /* 0x00007770091b7816 */ /* 0x000fe200000000ff */
[C---:B------:R-:W-:Y:S01]  /*d3e0*/  VIADD R25, R24.reuse, UR4 ;  /* 0x0000000418197c36 */ /* 0x040fe20008000000 */
[----:B------:R-:W-:Y:S01]  /*d3f0*/  IADD3 R14, P1, R24, R3, RZ ;  /* 0x00000003180e7210 */ /* 0x000fe20007f3e0ff */
[----:B------:R-:W-:-:S02]  /*d400*/  VIADD R21, R2, 0x48 ;  /* 0x0000004802157836 */ /* 0x000fc40000000000 */
[----:B------:R1:W-:Y:S01]  /*d410*/  @P2 STG.E.U8 desc[UR14][R12.64], R27 ;  /* 0x0000001b0c002986 */ /* 0x0003e2000c10110e */
[----:B------:R-:W-:Y:S01]  /*d420*/  ISETP.LT.AND P2, PT, R15, UR5, !P0 ;  /* 0x000000050f007c0c */ /* 0x000fe2000c741270 */
[----:B------:R-:W-:Y:S01]  /*d430*/  ULDC UR5, c[0x0][0x22c] ;  /* 0x00008b0000057ab9 */ /* 0x000fe20000000800 */
[----:B------:R-:W-:Y:S02]  /*d440*/  LEA.HI.X.SX32 R15, R24, R0, 0x1, P1 ;  /* 0x00000000180f7211 */ /* 0x000fe400008f0eff */
[----:B0-----:R-:W-:Y:S02]  /*d450*/  PRMT R29, R9, 0x7771, RZ ;  /* 0x00007771091d7816 */ /* 0x001fe400000000ff */
[----:B------:R-:W-:-:S03]  /*d460*/  IADD3 R22, P1, R25, R3, RZ ;  /* 0x0000000319167210 */ /* 0x000fc60007f3e0ff */
[----:B------:R0:W-:Y:S01]  /*d470*/  @P4 STG.E.U8 desc[UR14][R14.64], R29 ;  /* 0x0000001d0e004986 */ /* 0x0001e2000c10110e */
[----:B------:R-:W-:Y:S01]  /*d480*/  ISETP.LT.AND P4, PT, R21, UR5, !P0 ;  /* 0x0000000515007c0c */ /* 0x000fe2000c781270 */
[C---:B------:R-:W-:Y:S01]  /*d490*/  VIADD R21, R25.reuse, UR4 ;  /* 0x0000000419157c36 */ /* 0x040fe20008000000 */
[-C--:B------:R-:W-:Y:S01]  /*d4a0*/  LEA.HI.X.SX32 R23, R25, R0.reuse, 0x1, P1 ;  /* 0x0000000019177211 */ /* 0x080fe200008f0eff */
[----:B-1----:R-:W-:Y:S01]  /*d4b0*/  VIADD R13, R2, 0x49 ;  /* 0x00000049020d7836 */ /* 0x002fe20000000000 */
[----:B------:R-:W-:Y:S01]  /*d4c0*/  PRMT R27, R10, 0x7770, RZ ;  /* 0x000077700a1b7816 */ /* 0x000fe200000000ff */
[----:B------:R-:W-:Y:S01]  /*d4d0*/  ULDC UR5, c[0x0][0x22c] ;  /* 0x00008b0000057ab9 */ /* 0x000fe20000000800 */
[CC--:B------:R-:W-:Y:S01]  /*d4e0*/  IADD3 R12, P1, R21.reuse, R3.reuse, RZ ;  /* 0x00000003150c7210 */ /* 0x0c0fe20007f3e0ff */
[----:B------:R-:W-:Y:S02]  /*d4f0*/  VIADD R24, R21, UR4 ;  /* 0x0000000415187c36 */ /* 0x000fe40008000000 */
[----:B------:R1:W-:Y:S01]  /*d500*/  @P6 STG.E.U8 desc[UR14][R22.64], R27 ;  /* 0x0000001b16006986 */ /* 0x0003e2000c10110e */
[----:B------:R-:W-:Y:S01]  /*d510*/  ISETP.LT.AND P6, PT, R13, UR5, !P0 ;  /* 0x000000050d007c0c */ /* 0x000fe2000c7c1270 */
[----:B0-----:R-:W-:Y:S01]  /*d520*/  VIADD R15, R2, 0x4a ;  /* 0x0000004a020f7836 */ /* 0x001fe20000000000 */
[----:B------:R-:W-:Y:S01]  /*d530*/  LEA.HI.X.SX32 R13, R21, R0, 0x1, P1 ;  /* 0x00000000150d7211 */ /* 0x000fe200008f0eff */
[----:B------:R-:W-:Y:S01]  /*d540*/  ULDC UR5, c[0x0][0x22c] ;  /* 0x00008b0000057ab9 */ /* 0x000fe20000000800 */
        /* <DEDUP_REMOVED lines=8> */
[----:B-1----:R-:W-:Y:S02]  /*d5d0*/  PRMT R27, R11, 0x7770, RZ ;  /* 0x000077700b1b7816 */ /* 0x002fe400000000ff */
[----:B------:R-:W-:-:S03]  /*d5e0*/  IADD3 R22, P1, R25, R3, RZ ;  /* 0x0000000319167210 */ /* 0x000fc60007f3e0ff */
[----:B------:R1:W-:Y:S01]  /*d5f0*/  @P3 STG.E.U8 desc[UR14][R14.64], R27 ;  /* 0x0000001b0e003986 */ /* 0x0003e2000c10110e */
[----:B------:R-:W-:Y:S01]  /*d600*/  ISETP.LT.AND P3, PT, R21, UR5, !P0 ;  /* 0x0000000515007c0c */ /* 0x000fe2000c761270 */
[C---:B------:R-:W-:Y:S01]  /*d610*/  VIADD R21, R25.reuse, UR4 ;  /* 0x0000000419157c36 */ /* 0x040fe20008000000 */
[-C--:B------:R-:W-:Y:S01]  /*d620*/  LEA.HI.X.SX32 R23, R25, R0.reuse, 0x1, P1 ;  /* 0x0000000019177211 */ /* 0x080fe200008f0eff */
[C---:B0-----:R-:W-:Y:S01]  /*d630*/  VIADD R13, R2.reuse, 0x4c ;  /* 0x0000004c020d7836 */ /* 0x041fe20000000000 */
[----:B------:R-:W-:Y:S01]  /*d640*/  PRMT R25, R11, 0x7771, RZ ;  /* 0x000077710b197816 */ /* 0x000fe200000000ff */
[----:B------:R-:W-:Y:S01]  /*d650*/  ULDC UR5, c[0x0][0x22c] ;  /* 0x00008b0000057ab9 */ /* 0x000fe20000000800 */
[CC--:B------:R-:W-:Y:S01]  /*d660*/  IADD3 R12, P1, R21.reuse, R3.reuse, RZ ;  /* 0x00000003150c7210 */ /* 0x0c0fe20007f3e0ff */
[----:B------:R-:W-:Y:S02]  /*d670*/  VIADD R24, R21, UR4 ;  /* 0x0000000415187c36 */ /* 0x000fe40008000000 */
[----:B------:R0:W-:Y:S01]  /*d680*/  @P2 STG.E.U8 desc[UR14][R22.64], R25 ;  /* 0x0000001916002986 */ /* 0x0001e2000c10110e */
[----:B------:R-:W-:Y:S01]  /*d690*/  ISETP.LT.AND P2, PT, R13, UR5, !P0 ;  /* 0x000000050d007c0c */ /* 0x000fe2000c741270 */
[----:B-1----:R-:W-:Y:S01]  /*d6a0*/  VIADD R15, R2, 0x4d ;  /* 0x0000004d020f7836 */ /* 0x002fe20000000000 */
[----:B------:R-:W-:Y:S01]  /*d6b0*/  LEA.HI.X.SX32 R13, R21, R0, 0x1, P1 ;  /* 0x00000000150d7211 */ /* 0x000fe200008f0eff */
[----:B------:R-:W-:Y:S01]  /*d6c0*/  VIADD R21, R24, UR4 ;  /* 0x0000000418157c36 */ /* 0x000fe20008000000 */
[----:B------:R-:W-:Y:S01]  /*d6d0*/  PRMT R27, R8, 0x7772, RZ ;  /* 0x00007772081b7816 */ /* 0x000fe200000000ff */
[----:B------:R-:W-:Y:S01]  /*d6e0*/  ULDC UR5, c[0x0][0x22c] ;  /* 0x00008b0000057ab9 */ /* 0x000fe20000000800 */
[----:B------:R-:W-:-:S03]  /*d6f0*/  IADD3 R14, P1, R24, R3, RZ ;  /* 0x00000003180e7210 */ /* 0x000fc60007f3e0ff */
[----:B------:R1:W-:Y:S01]  /*d700*/  @P4 STG.E.U8 desc[UR14][R12.64], R27 ;  /* 0x0000001b0c004986 */ /* 0x0003e2000c10110e */
[----:B------:R-:W-:Y:S01]  /*d710*/  ISETP.LT.AND P4, PT, R15, UR5, !P0 ;  /* 0x000000050f007c0c */ /* 0x000fe2000c781270 */
[----:B------:R-:W-:Y:S01]  /*d720*/  ULDC UR5, c[0x0][0x22c] ;  /* 0x00008b0000057ab9 */ /* 0x000fe20000000800 */
[----:B------:R-:W-:Y:S01]  /*d730*/  LEA.HI.X.SX32 R15, R24, R0, 0x1, P1 ;  /* 0x00000000180f7211 */ /* 0x000fe200008f0eff */
[C---:B------:R-:W-:Y:S01]  /*d740*/  VIADD R24, R21.reuse, UR4 ;  /* 0x0000000415187c36 */ /* 0x040fe20008000000 */
[----:B0-----:R-:W-:Y:S01]  /*d750*/  PRMT R25, R8, 0x7773, RZ ;  /* 0x0000777308197816 */ /* 0x001fe200000000ff */
[----:B------:R-:W-:Y:S01]  /*d760*/  VIADD R8, R2, 0x4e ;  /* 0x0000004e02087836 */ /* 0x000fe20000000000 */
[----:B------:R-:W-:-:S03]  /*d770*/  IADD3 R22, P1, R21, R3, RZ ;  /* 0x0000000315167210 */ /* 0x000fc60007f3e0ff */
[----:B------:R0:W-:Y:S01]  /*d780*/  @P6 STG.E.U8 desc[UR14][R14.64], R25 ;  /* 0x000000190e006986 */ /* 0x0001e2000c10110e */
[----:B------:R-:W-:Y:S01]  /*d790*/  LEA.HI.X.SX32 R23, R21, R0, 0x1, P1 ;  /* 0x0000000015177211 */ /* 0x000fe200008f0eff */
[----:B------:R-:W-:Y:S01]  /*d7a0*/  VIADD R21, R24, UR4 ;  /* 0x0000000418157c36 */ /* 0x000fe20008000000 */
[----:B------:R-:W-:Y:S01]  /*d7b0*/  ISETP.LT.AND P6, PT, R8, UR5, !P0 ;  /* 0x0000000508007c0c */ /* 0x000fe2000c7c1270 */
[----:B------:R-:W-:Y:S01]  /*d7c0*/  VIADD R8, R2, 0x4f ;  /* 0x0000004f02087836 */ /* 0x000fe20000000000 */
[----:B-1----:R-:W-:Y:S01]  /*d7d0*/  PRMT R27, R9, 0x7772, RZ ;  /* 0x00007772091b7816 */ /* 0x002fe200000000ff */
[----:B------:R-:W-:Y:S01]  /*d7e0*/  ULDC UR5, c[0x0][0x22c] ;  /* 0x00008b0000057ab9 */ /* 0x000fe20000000800 */
[----:B------:R-:W-:-:S03]  /*d7f0*/  IADD3 R12, P1, R24, R3, RZ ;  /* 0x00000003180c7210 */ /* 0x000fc60007f3e0ff */
[----:B------:R1:W-:Y:S01]  /*d800*/  @P5 STG.E.U8 desc[UR14][R22.64], R27 ;  /* 0x0000001b16005986 */ /* 0x0003e2000c10110e */
[-C--:B------:R-:W-:Y:S01]  /*d810*/  LEA.HI.X.SX32 R13, R24, R0.reuse, 0x1, P1 ;  /* 0x00000000180d7211 */ /* 0x080fe200008f0eff */
[----:B------:R-:W-:Y:S01]  /*d820*/  VIADD R24, R21, UR4 ;  /* 0x0000000415187c36 */ /* 0x000fe20008000000 */
[----:B0-----:R-:W-:Y:S01]  /*d830*/  PRMT R25, R9, 0x7773, RZ ;  /* 0x0000777309197816 */ /* 0x001fe200000000ff */
[----:B------:R-:W-:Y:S01]  /*d840*/  VIADD R9, R2, 0x50 ;  /* 0x0000005002097836 */ /* 0x000fe20000000000 */
[----:B------:R-:W-:Y:S01]  /*d850*/  ISETP.LT.AND P5, PT, R8, UR5, !P0 ;  /* 0x0000000508007c0c */ /* 0x000fe2000c7a1270 */
[----:B------:R-:W-:Y:S01]  /*d860*/  ULDC UR5, c[0x0][0x22c] ;  /* 0x00008b0000057ab9 */ /* 0x000fe20000000800 */
[-C--:B------:R-:W-:Y:S01]  /*d870*/  IADD3 R8, P1, R21, R3.reuse, RZ ;  /* 0x0000000315087210 */ /* 0x080fe20007f3e0ff */
[----:B------:R0:W-:Y:S01]  /*d880*/  @P3 STG.E.U8 desc[UR14][R12.64], R25 ;  /* 0x000000190c003986 */ /* 0x0001e2000c10110e */
[----:B------:R-:W-:Y:S01]  /*d890*/  ISETP.LT.AND P3, PT, R9, UR5, !P0 ;  /* 0x0000000509007c0c */ /* 0x000fe2000c761270 */
[----:B------:R-:W-:Y:S01]  /*d8a0*/  VIADD R15, R2, 0x51 ;  /* 0x00000051020f7836 */ /* 0x000fe20000000000 */
[----:B------:R-:W-:Y:S01]  /*d8b0*/  LEA.HI.X.SX32 R9, R21, R0, 0x1, P1 ;  /* 0x0000000015097211 */ /* 0x000fe200008f0eff */
[----:B------:R-:W-:Y:S01]  /*d8c0*/  ULDC UR5, c[0x0][0x22c] ;  /* 0x00008b0000057ab9 */ /* 0x000fe20000000800 */
[----:B-1----:R-:W-:Y:S01]  /*d8d0*/  PRMT R23, R10, 0x7772, RZ ;  /* 0x000077720a177816 */ /* 0x002fe200000000ff */
[----:B------:R-:W-:Y:S01]  /*d8e0*/  VIADD R21, R2, 0x52 ;  /* 0x0000005202157836 */ /* 0x000fe20000000000 */
[----:B------:R-:W-:-:S02]  /*d8f0*/  IADD3 R14, P1, R24, R3, RZ ;  /* 0x00000003180e7210 */ /* 0x000fc40007f3e0ff */
[----:B------:R-:W-:Y:S01]  /*d900*/  PRMT R27, R10, 0x7773, RZ ;  /* 0x000077730a1b7816 */ /* 0x000fe200000000ff */
[----:B------:R1:W-:Y:S01]  /*d910*/  @P2 STG.E.U8 desc[UR14][R8.64], R23 ;  /* 0x0000001708002986 */ /* 0x0003e2000c10110e */
[----:B------:R-:W-:Y:S01]  /*d920*/  ISETP.LT.AND P2, PT, R15, UR5, !P0 ;  /* 0x000000050f007c0c */ /* 0x000fe2000c741270 */
[----:B------:R-:W-:Y:S01]  /*d930*/  ULDC UR5, c[0x0][0x22c] ;  /* 0x00008b0000057ab9 */ /* 0x000fe20000000800 */
[C---:B------:R-:W-:Y:S01]  /*d940*/  LEA.HI.X.SX32 R15, R24.reuse, R0, 0x1, P1 ;  /* 0x00000000180f7211 */ /* 0x040fe200008f0eff */
[----:B------:R-:W-:Y:S01]  /*d950*/  VIADD R24, R24, UR4 ;  /* 0x0000000418187c36 */ /* 0x000fe20008000000 */
[----:B0-----:R-:W-:Y:S01]  /*d960*/  PRMT R25, R11, 0x7772, RZ ;  /* 0x000077720b197816 */ /* 0x001fe200000000ff */
[----:B------:R-:W-:Y:S01]  /*d970*/  VIADD R12, R2, 0x53 ;  /* 0x00000053020c7836 */ /* 0x000fe20000000000 */
[----:B------:R-:W-:Y:S01]  /*d980*/  ISETP.LT.AND P1, PT, R21, UR5, !P0 ;  /* 0x0000000515007c0c */ /* 0x000fe2000c721270 */
[----:B------:R0:W-:Y:S01]  /*d990*/  @P4 STG.E.U8 desc[UR14][R14.64], R27 ;  /* 0x0000001b0e004986 */ /* 0x0001e2000c10110e */
[C---:B------:R-:W-:Y:S01]  /*d9a0*/  IADD3 R10, P4, R24.reuse, R3, RZ ;  /* 0x00000003180a7210 */ /* 0x040fe20007f9e0ff */
[----:B------:R-:W-:Y:S01]  /*d9b0*/  VIADD R13, R24, UR4 ;  /* 0x00000004180d7c36 */ /* 0x000fe20008000000 */
[----:B------:R-:W-:Y:S01]  /*d9c0*/  ULDC UR5, c[0x0][0x22c] ;  /* 0x00008b0000057ab9 */ /* 0x000fe20000000800 */
[----:B-1----:R-:W-:-:S02]  /*d9d0*/  PRMT R23, R11, 0x7773, RZ ;  /* 0x000077730b177816 */ /* 0x002fc400000000ff */
[-C--:B------:R-:W-:Y:S01]  /*d9e0*/  LEA.HI.X.SX32 R11, R24, R0.reuse, 0x1, P4 ;  /* 0x00000000180b7211 */ /* 0x080fe200020f0eff */
[C---:B------:R-:W-:Y:S01]  /*d9f0*/  VIADD R21, R13.reuse, UR4 ;  /* 0x000000040d157c36 */ /* 0x040fe20008000000 */
[CC--:B------:R-:W-:Y:S01]  /*da00*/  IADD3 R8, P4, R13.reuse, R3.reuse, RZ ;  /* 0x000000030d087210 */ /* 0x0c0fe20007f9e0ff */
[----:B------:R-:W-:Y:S02]  /*da10*/  ULDC UR4, c[0x0][0x248] ;  /* 0x0000920000047ab9 */ /* 0x000fe40000000800 */
[----:B------:R1:W-:Y:S01]  /*da20*/  @P6 STG.E.U8 desc[UR14][R10.64], R25 ;  /* 0x000000190a006986 */ /* 0x0003e2000c10110e */
[----:B------:R-:W-:Y:S01]  /*da30*/  LEA.HI.X.SX32 R9, R13, R0, 0x1, P4 ;  /* 0x000000000d097211 */ /* 0x000fe200020f0eff */
[----:B0-----:R-:W-:Y:S01]  /*da40*/  VIADD R14, R2, 0x54 ;  /* 0x00000054020e7836 */ /* 0x001fe20000000000 */
[----:B------:R-:W-:Y:S01]  /*da50*/  ISETP.LT.AND P4, PT, R12, UR5, !P0 ;  /* 0x000000050c007c0c */ /* 0x000fe2000c781270 */
[----:B------:R-:W-:Y:S01]  /*da60*/  ULDC UR5, c[0x0][0x22c] ;  /* 0x00008b0000057ab9 */ /* 0x000fe20000000800 */
[----:B------:R-:W-:Y:S01]  /*da70*/  IADD3 R12, P6, R21, R3, RZ ;  /* 0x00000003150c7210 */ /* 0x000fe20007fde0ff */
[----:B------:R0:W-:Y:S01]  /*da80*/  @P5 STG.E.U8 desc[UR14][R8.64], R23 ;  /* 0x0000001708005986 */ /* 0x0001e2000c10110e */
[----:B----4-:R-:W-:-:S02]  /*da90*/  PRMT R27, R16, 0x7770, RZ ;  /* 0x00007770101b7816 */ /* 0x010fc400000000ff */
[CC--:B------:R-:W-:Y:S01]  /*daa0*/  LEA.HI.X.SX32 R13, R21.reuse, R0.reuse, 0x1, P6 ;  /* 0x00000000150d7211 */ /* 0x0c0fe200030f0eff */
[----:B------:R-:W-:Y:S01]  /*dab0*/  VIADD R21, R21, UR4 ;  /* 0x0000000415157c36 */ /* 0x000fe20008000000 */
[----:B------:R-:W-:Y:S01]  /*dac0*/  ULDC UR4, c[0x0][0x248] ;  /* 0x0000920000047ab9 */ /* 0x000fe20000000800 */
[----:B------:R-:W-:Y:S01]  /*dad0*/  ISETP.LT.AND P6, PT, R14, UR5, !P0 ;  /* 0x000000050e007c0c */ /* 0x000fe2000c7c1270 */
[----:B-1----:R-:W-:Y:S01]  /*dae0*/  VIADD R10, R2, 0x55 ;  /* 0x00000055020a7836 */ /* 0x002fe20000000000 */
[----:B------:R1:W-:Y:S01]  /*daf0*/  @P3 STG.E.U8 desc[UR14][R12.64], R27 ;  /* 0x0000001b0c003986 */ /* 0x0003e2000c10110e */
[C---:B------:R-:W-:Y:S01]  /*db00*/  VIADD R14, R21.reuse, UR4 ;  /* 0x00000004150e7c36 */ /* 0x040fe20008000000 */
[----:B------:R-:W-:Y:S01]  /*db10*/  PRMT R15, R16, 0x7771, RZ ;  /* 0x00007771100f7816 */ /* 0x000fe200000000ff */
[----:B------:R-:W-:Y:S01]  /*db20*/  ULDC UR5, c[0x0][0x22c] ;  /* 0x00008b0000057ab9 */ /* 0x000fe20000000800 */
[CC--:B0-----:R-:W-:Y:S01]  /*db30*/  IADD3 R8, P3, R21.reuse, R3.reuse, RZ ;  /* 0x0000000315087210 */ /* 0x0c1fe20007f7e0ff */
[----:B------:R-:W-:Y:S01]  /*db40*/  VIADD R11, R2, 0x56 ;  /* 0x00000056020b7836 */ /* 0x000fe20000000000 */
[----:B------:R-:W-:Y:S01]  /*db50*/  ISETP.LT.AND P5, PT, R10, UR5, !P0 ;  /* 0x000000050a007c0c */ /* 0x000fe2000c7a1270 */
[----:B------:R-:W-:Y:S01]  /*db60*/  ULDC UR4, c[0x0][0x22c] ;  /* 0x00008b0000047ab9 */ /* 0x000fe20000000800 */
[----:B------:R-:W-:Y:S01]  /*db70*/  LEA.HI.X.SX32 R9, R21, R0, 0x1, P3 ;  /* 0x0000000015097211 */ /* 0x000fe200018f0eff */
[----:B------:R-:W-:Y:S01]  /*db80*/  ULDC UR5, c[0x0][0x22c] ;  /* 0x00008b0000057ab9 */ /* 0x000fe20000000800 */
[----:B------:R-:W-:-:S02]  /*db90*/  IADD3 R10, P3, R14, R3, RZ ;  /* 0x000000030e0a7210 */ /* 0x000fc40007f7e0ff */
[----:B------:R-:W-:Y:S01]  /*dba0*/  PRMT R21, R17, 0x7770, RZ ;  /* 0x0000777011157816 */ /* 0x000fe200000000ff */
[----:B------:R0:W-:Y:S01]  /*dbb0*/  @P2 STG.E.U8 desc[UR14][R8.64], R15 ;  /* 0x0000000f08002986 */ /* 0x0001e2000c10110e */
[----:B------:R-:W-:Y:S01]  /*dbc0*/  ISETP.LT.AND P2, PT, R11, UR4, !P0 ;  /* 0x000000040b007c0c */ /* 0x000fe2000c741270 */
[----:B------:R-:W-:Y:S01]  /*dbd0*/  ULDC UR4, c[0x0][0x248] ;  /* 0x0000920000047ab9 */ /* 0x000fe20000000800 */
[C---:B------:R-:W-:Y:S01]  /*dbe0*/  LEA.HI.X.SX32 R11, R14.reuse, R0, 0x1, P3 ;  /* 0x000000000e0b7211 */ /* 0x040fe200018f0eff */
[----:B------:R-:W-:Y:S01]  /*dbf0*/  VIADD R14, R14, UR4 ;  /* 0x000000040e0e7c36 */ /* 0x000fe20008000000 */
[----:B------:R-:W-:Y:S01]  /*dc00*/  ULDC UR4, c[0x0][0x22c] ;  /* 0x00008b0000047ab9 */ /* 0x000fe20000000800 */
[----:B-1----:R-:W-:Y:S01]  /*dc10*/  VIADD R13, R2, 0x57 ;  /* 0x00000057020d7836 */ /* 0x002fe20000000000 */
[----:B------:R-:W-:Y:S01]  /*dc20*/  PRMT R25, R18, 0x7770, RZ ;  /* 0x0000777012197816 */ /* 0x000fe200000000ff */
[----:B------:R1:W-:Y:S01]  /*dc30*/  @P1 STG.E.U8 desc[UR14][R10.64], R21 ;  /* 0x000000150a001986 */ /* 0x0003e2000c10110e */
[----:B------:R-:W-:-:S02]  /*dc40*/  IADD3 R12, P1, R14, R3, RZ ;  /* 0x000000030e0c7210 */ /* 0x000fc40007f3e0ff */
[----:B------:R-:W-:Y:S01]  /*dc50*/  ISETP.LT.AND P3, PT, R13, UR4, !P0 ;  /* 0x000000040d007c0c */ /* 0x000fe2000c761270 */
[----:B------:R-:W-:Y:S01]  /*dc60*/  ULDC UR4, c[0x0][0x248] ;  /* 0x0000920000047ab9 */ /* 0x000fe20000000800 */
[----:B0-----:R-:W-:Y:S01]  /*dc70*/  VIADD R8, R2, 0x58 ;  /* 0x0000005802087836 */ /* 0x001fe20000000000 */
[C---:B------:R-:W-:Y:S01]  /*dc80*/  LEA.HI.X.SX32 R13, R14.reuse, R0, 0x1, P1 ;  /* 0x000000000e0d7211 */ /* 0x040fe200008f0eff */
[----:B------:R-:W-:Y:S01]  /*dc90*/  VIADD R9, R14, UR4 ;  /* 0x000000040e097c36 */ /* 0x000fe20008000000 */
[----:B------:R-:W-:Y:S01]  /*dca0*/  PRMT R15, R17, 0x7771, RZ ;  /* 0x00007771110f7816 */ /* 0x000fe200000000ff */
[----:B------:R-:W-:Y:S01]  /*dcb0*/  ULDC UR4, c[0x0][0x248] ;  /* 0x0000920000047ab9 */ /* 0x000fe20000000800 */
[----:B------:R-:W-:Y:S01]  /*dcc0*/  ISETP.LT.AND P1, PT, R8, UR5, !P0 ;  /* 0x0000000508007c0c */ /* 0x000fe2000c721270 */
[----:B------:R-:W-:Y:S01]  /*dcd0*/  ULDC UR5, c[0x0][0x248] ;  /* 0x0000920000057ab9 */ /* 0x000fe20000000800 */
[C---:B-1----:R-:W-:Y:S01]  /*dce0*/  VIADD R11, R9.reuse, UR4 ;  /* 0x00000004090b7c36 */ /* 0x042fe20008000000 */
[----:B------:R0:W-:Y:S01]  /*dcf0*/  @P4 STG.E.U8 desc[UR14][R12.64], R15 ;  /* 0x0000000f0c004986 */ /* 0x0001e2000c10110e */
[----:B------:R-:W-:Y:S01]  /*dd00*/  IADD3 R8, P4, R9, R3, RZ ;  /* 0x0000000309087210 */ /* 0x000fe20007f9e0ff */
[----:B------:R-:W-:Y:S01]  /*dd10*/  VIADD R14, R2, 0x59 ;  /* 0x00000059020e7836 */ /* 0x000fe20000000000 */
[----:B------:R-:W-:Y:S01]  /*dd20*/  ULDC UR4, c[0x0][0x22c] ;  /* 0x00008b0000047ab9 */ /* 0x000fe20000000800 */
[----:B------:R-:W-:-:S02]  /*dd30*/  PRMT R23, R18, 0x7771, RZ ;  /* 0x0000777112177816 */ /* 0x000fc400000000ff */
[-C--:B------:R-:W-:Y:S02]  /*dd40*/  LEA.HI.X.SX32 R9, R9, R0.reuse, 0x1, P4 ;  /* 0x0000000009097211 */ /* 0x080fe400020f0eff */
[-C--:B------:R-:W-:Y:S02]  /*dd50*/  IADD3 R10, P4, R11, R3.reuse, RZ ;  /* 0x000000030b0a7210 */ /* 0x080fe40007f9e0ff */
[----:B------:R-:W-:Y:S01]  /*dd60*/  PRMT R21, R19, 0x7770, RZ ;  /* 0x0000777013157816 */ /* 0x000fe200000000ff */
[----:B------:R1:W-:Y:S01]  /*dd70*/  @P6 STG.E.U8 desc[UR14][R8.64], R25 ;  /* 0x0000001908006986 */ /* 0x0003e2000c10110e */
[C---:B0-----:R-:W-:Y:S01]  /*dd80*/  VIADD R15, R11.reuse, UR5 ;  /* 0x000000050b0f7c36 */ /* 0x041fe20008000000 */
[-C--:B------:R-:W-:Y:S01]  /*dd90*/  LEA.HI.X.SX32 R11, R11, R0.reuse, 0x1, P4 ;  /* 0x000000000b0b7211 */ /* 0x080fe200020f0eff */
[----:B------:R-:W-:Y:S01]  /*dda0*/  ULDC UR5, c[0x0][0x22c] ;  /* 0x00008b0000057ab9 */ /* 0x000fe20000000800 */
[----:B------:R-:W-:Y:S01]  /*ddb0*/  ISETP.LT.AND P4, PT, R14, UR4, !P0 ;  /* 0x000000040e007c0c */ /* 0x000fe2000c781270 */
[----:B------:R-:W-:Y:S01]  /*ddc0*/  ULDC UR4, c[0x0][0x248] ;  /* 0x0000920000047ab9 */ /* 0x000fe20000000800 */
[CC--:B------:R-:W-:Y:S01]  /*ddd0*/  IADD3 R12, P6, R15.reuse, R3.reuse, RZ ;  /* 0x000000030f0c7210 */ /* 0x0c0fe20007fde0ff */
[----:B------:R-:W-:Y:S01]  /*dde0*/  VIADD R14, R2, 0x5a ;  /* 0x0000005a020e7836 */ /* 0x000fe20000000000 */
[----:B------:R0:W-:Y:S02]  /*ddf0*/  @P5 STG.E.U8 desc[UR14][R10.64], R23 ;  /* 0x000000170a005986 */ /* 0x0001e4000c10110e */
[CC--:B------:R-:W-:Y:S01]  /*de00*/  LEA.HI.X.SX32 R13, R15.reuse, R0.reuse, 0x1, P6 ;  /* 0x000000000f0d7211 */ /* 0x0c0fe200030f0eff */
[----:B------:R-:W-:Y:S01]  /*de10*/  VIADD R15, R15, UR4 ;  /* 0x000000040f0f7c36 */ /* 0x000fe20008000000 */
[----:B------:R-:W-:Y:S01]  /*de20*/  ISETP.LT.AND P6, PT, R14, UR5, !P0 ;  /* 0x000000050e007c0c */ /* 0x000fe2000c7c1270 */
[C---:B-1----:R-:W-:Y:S01]  /*de30*/  VIADD R9, R2.reuse, 0x5b ;  /* 0x0000005b02097836 */ /* 0x042fe20000000000 */
[----:B------:R-:W-:Y:S01]  /*de40*/  ULDC UR5, c[0x0][0x22c] ;  /* 0x00008b0000057ab9 */ /* 0x000fe20000000800 */
[----:B------:R1:W-:Y:S01]  /*de50*/  @P2 STG.E.U8 desc[UR14][R12.64], R21 ;  /* 0x000000150c002986 */ /* 0x0003e2000c10110e */
[-C--:B------:R-:W-:Y:S01]  /*de60*/  IADD3 R8, P2, R15, R3.reuse, RZ ;  /* 0x000000030f087210 */ /* 0x080fe20007f5e0ff */
[----:B------:R-:W-:Y:S01]  /*de70*/  ULDC UR4, c[0x0][0x248] ;  /* 0x0000920000047ab9 */ /* 0x000fe20000000800 */
[----:B------:R-:W-:Y:S01]  /*de80*/  ISETP.LT.AND P5, PT, R9, UR5, !P0 ;  /* 0x0000000509007c0c */ /* 0x000fe2000c7a1270 */
[C---:B------:R-:W-:Y:S01]  /*de90*/  VIADD R14, R15.reuse, UR4 ;  /* 0x000000040f0e7c36 */ /* 0x040fe20008000000 */
[-C--:B------:R-:W-:Y:S01]  /*dea0*/  LEA.HI.X.SX32 R9, R15, R0.reuse, 0x1, P2 ;  /* 0x000000000f097211 */ /* 0x080fe200010f0eff */
[----:B0-----:R-:W-:Y:S01]  /*deb0*/  VIADD R11, R2, 0x5c ;  /* 0x0000005c020b7836 */ /* 0x001fe20000000000 */
[----:B------:R-:W-:Y:S01]  /*dec0*/  PRMT R15, R19, 0x7771, RZ ;  /* 0x00007771130f7816 */ /* 0x000fe200000000ff */
[----:B------:R-:W-:Y:S01]  /*ded0*/  ULDC UR4, c[0x0][0x22c] ;  /* 0x00008b0000047ab9 */ /* 0x000fe20000000800 */
[C---:B------:R-:W-:Y:S01]  /*dee0*/  IADD3 R10, P2, R14.reuse, R3, RZ ;  /* 0x000000030e0a7210 */ /* 0x040fe20007f5e0ff */
[----:B------:R-:W-:Y:S01]  /*def0*/  ULDC UR5, c[0x0][0x22c] ;  /* 0x00008b0000057ab9 */ /* 0x000fe20000000800 */
[----:B------:R-:W-:Y:S01]  /*df00*/  PRMT R23, R17, 0x7772, RZ ;  /* 0x0000777211177816 */ /* 0x000fe200000000ff */
[----:B------:R0:W-:Y:S01]  /*df10*/  @P3 STG.E.U8 desc[UR14][R8.64], R15 ;  /* 0x0000000f08003986 */ /* 0x0001e2000c10110e */
[----:B------:R-:W-:Y:S01]  /*df20*/  ISETP.LT.AND P3, PT, R11, UR4, !P0 ;  /* 0x000000040b007c0c */ /* 0x000fe2000c761270 */
[----:B------:R-:W-:Y:S01]  /*df30*/  ULDC UR4, c[0x0][0x248] ;  /* 0x0000920000047ab9 */ /* 0x000fe20000000800 */
[C---:B------:R-:W-:Y:S01]  /*df40*/  LEA.HI.X.SX32 R11, R14.reuse, R0, 0x1, P2 ;  /* 0x000000000e0b7211 */ /* 0x040fe200010f0eff */
[----:B------:R-:W-:Y:S01]  /*df50*/  VIADD R14, R14, UR4 ;  /* 0x000000040e0e7c36 */ /* 0x000fe20008000000 */
[----:B-1----:R-:W-:Y:S01]  /*df60*/  PRMT R21, R16, 0x7772, RZ ;  /* 0x0000777210157816 */ /* 0x002fe200000000ff */
[----:B------:R-:W-:Y:S01]  /*df70*/  VIADD R13, R2, 0x5d ;  /* 0x0000005d020d7836 */ /* 0x000fe20000000000 */
[----:B------:R-:W-:Y:S01]  /*df80*/  ULDC UR4, c[0x0][0x22c] ;  /* 0x00008b0000047ab9 */ /* 0x000fe20000000800 */
[----:B------:R-:W-:-:S02]  /*df90*/  PRMT R17, R17, 0x7773, RZ ;  /* 0x0000777311117816 */ /* 0x000fc400000000ff */
[----:B------:R1:W-:Y:S01]  /*dfa0*/  @P1 STG.E.U8 desc[UR14][R10.64], R21 ;  /* 0x000000150a001986 */ /* 0x0003e2000c10110e */
[-C--:B------:R-:W-:Y:S01]  /*dfb0*/  IADD3 R12, P1, R14, R3.reuse, RZ ;  /* 0x000000030e0c7210 */ /* 0x080fe20007f3e0ff */
[----:B0-----:R-:W-:Y:S01]  /*dfc0*/  VIADD R8, R2, 0x5e ;  /* 0x0000005e02087836 */ /* 0x001fe20000000000 */
[----:B------:R-:W-:Y:S01]  /*dfd0*/  ISETP.LT.AND P2, PT, R13, UR4, !P0 ;  /* 0x000000040d007c0c */ /* 0x000fe2000c741270 */
[----:B------:R-:W-:Y:S01]  /*dfe0*/  ULDC UR4, c[0x0][0x248] ;  /* 0x0000920000047ab9 */ /* 0x000fe20000000800 */
[CC--:B------:R-:W-:Y:S01]  /*dff0*/  LEA.HI.X.SX32 R13, R14.reuse, R0.reuse, 0x1, P1 ;  /* 0x000000000e0d7211 */ /* 0x0c0fe200008f0eff */
[----:B------:R-:W-:Y:S01]  /*e000*/  VIADD R9, R14, UR4 ;  /* 0x000000040e097c36 */ /* 0x000fe20008000000 */
[----:B------:R-:W-:Y:S01]  /*e010*/  PRMT R15, R16, 0x7773, RZ ;  /* 0x00007773100f7816 */ /* 0x000fe200000000ff */
[----:B------:R-:W-:Y:S01]  /*e020*/  ULDC UR4, c[0x0][0x248] ;  /* 0x0000920000047ab9 */ /* 0x000fe20000000800 */
[----:B------:R-:W-:Y:S01]  /*e030*/  ISETP.LT.AND P1, PT, R8, UR5, !P0 ;  /* 0x0000000508007c0c */ /* 0x000fe2000c721270 */
[----:B------:R-:W-:Y:S01]  /*e040*/  ULDC UR5, c[0x0][0x248] ;  /* 0x0000920000057ab9 */ /* 0x000fe20000000800 */
[----:B------:R-:W-:Y:S01]  /*e050*/  VIADD R14, R2, 0x5f ;  /* 0x0000005f020e7836 */ /* 0x000fe20000000000 */
[----:B------:R0:W-:Y:S01]  /*e060*/  @P4 STG.E.U8 desc[UR14][R12.64], R15 ;  /* 0x0000000f0c004986 */ /* 0x0001e2000c10110e */
[C---:B------:R-:W-:Y:S01]  /*e070*/  IADD3 R8, P4, R9.reuse, R3, RZ ;  /* 0x0000000309087210 */ /* 0x040fe20007f9e0ff */
[C---:B-1----:R-:W-:Y:S01]  /*e080*/  VIADD R11, R9.reuse, UR4 ;  /* 0x00000004090b7c36 */ /* 0x042fe20008000000 */
[----:B------:R-:W-:Y:S01]  /*e090*/  ULDC UR4, c[0x0][0x22c] ;  /* 0x00008b0000047ab9 */ /* 0x000fe20000000800 */
[----:B------:R-:W-:Y:S01]  /*e0a0*/  PRMT R21, R18, 0x7772, RZ ;  /* 0x0000777212157816 */ /* 0x000fe200000000ff */
[----:B------:R-:W-:Y:S01]  /*e0b0*/  VIADD R16, R2, 0x7e ;  /* 0x0000007e02107836 */ /* 0x000fe20000000000 */
[----:B------:R-:W-:-:S02]  /*e0c0*/  LEA.HI.X.SX32 R9, R9, R0, 0x1, P4 ;  /* 0x0000000009097211 */ /* 0x000fc400020f0eff */
[----:B------:R-:W-:-:S03]  /*e0d0*/  IADD3 R10, P4, R11, R3, RZ ;  /* 0x000000030b0a7210 */ /* 0x000fc60007f9e0ff */
        /* <DEDUP_REMOVED lines=23> */
[CC--:B------:R-:W-:Y:S01]  /*e250*/  IADD3 R10, P3, R14.reuse, R3.reuse, RZ ;  /* 0x000000030e0a7210 */ /* 0x0c0fe20007f7e0ff */
[----:B------:R-:W-:Y:S01]  /*e260*/  ULDC UR5, c[0x0][0x22c] ;  /* 0x00008b0000057ab9 */ /* 0x000fe20000000800 */
        /* <DEDUP_REMOVED lines=14> */
[CC--:B------:R-:W-:Y:S01]  /*e350*/  LEA.HI.X.SX32 R13, R14.reuse, R0.reuse, 0x1, P1 ;  /* 0x000000000e0d7211 */ /* 0x0c0fe200008f0eff */
[----:B------:R-:W-:Y:S01]  /*e360*/  VIADD R9, R14, UR4 ;  /* 0x000000040e097c36 */ /* 0x000fe20008000000 */
[----:B------:R-:W-:Y:S01]  /*e370*/  ULDC UR4, c[0x0][0x248] ;  /* 0x0000920000047ab9 */ /* 0x000fe20000000800 */
[----:B------:R-:W-:Y:S01]  /*e380*/  PRMT R23, R4, 0x7770, RZ ;  /* 0x0000777004177816 */ /* 0x000fe200000000ff */
[----:B------:R-:W-:Y:S01]  /*e390*/  VIADD R14, R2, 0x65 ;  /* 0x00000065020e7836 */ /* 0x000fe20000000000 */
[----:B------:R-:W-:Y:S01]  /*e3a0*/  ISETP.LT.AND P1, PT, R8, UR5, !P0 ;  /* 0x0000000508007c0c */ /* 0x000fe2000c721270 */
[----:B------:R0:W-:Y:S01]  /*e3b0*/  @P4 STG.E.U8 desc[UR14][R12.64], R19 ;  /* 0x000000130c004986 */ /* 0x0001e2000c10110e */
[CC--:B------:R-:W-:Y:S01]  /*e3c0*/  IADD3 R8, P4, R9.reuse, R3.reuse, RZ ;  /* 0x0000000309087210 */ /* 0x0c0fe20007f9e0ff */
[C---:B-1----:R-:W-:Y:S01]  /*e3d0*/  VIADD R11, R9.reuse, UR4 ;  /* 0x00000004090b7c36 */ /* 0x042fe20008000000 */
[----:B------:R-:W-:Y:S01]  /*e3e0*/  ULDC UR5, c[0x0][0x248] ;  /* 0x0000920000057ab9 */ /* 0x000fe20000000800 */
[----:B------:R-:W-:Y:S01]  /*e3f0*/  ULDC UR4, c[0x0][0x22c] ;  /* 0x00008b0000047ab9 */ /* 0x000fe20000000800 */
[-C--:B------:R-:W-:Y:S01]  /*e400*/  LEA.HI.X.SX32 R9, R9, R0.reuse, 0x1, P4 ;  /* 0x0000000009097211 */ /* 0x080fe200020f0eff */
[C---:B------:R-:W-:Y:S01]  /*e410*/  VIADD R15, R11.reuse, UR5 ;  /* 0x000000050b0f7c36 */ /* 0x040fe20008000000 */
[C---:B------:R-:W-:Y:S01]  /*e420*/  IADD3 R10, P4, R11.reuse, R3, RZ ;  /* 0x000000030b0a7210 */ /* 0x040fe20007f9e0ff */
[----:B------:R-:W-:Y:S01]  /*e430*/  ULDC UR5, c[0x0][0x22c] ;  /* 0x00008b0000057ab9 */ /* 0x000fe20000000800 */
[----:B------:R-:W-:Y:S01]  /*e440*/  PRMT R21, R4, 0x7771, RZ ;  /* 0x0000777104157816 */ /* 0x000fe200000000ff */
[----:B------:R1:W-:Y:S01]  /*e450*/  @P6 STG.E.U8 desc[UR14][R8.64], R23 ;  /* 0x0000001708006986 */ /* 0x0003e2000c10110e */
[----:B------:R-:W-:-:S02]  /*e460*/  LEA.HI.X.SX32 R11, R11, R0, 0x1, P4 ;  /* 0x000000000b0b7211 */ /* 0x000fc400020f0eff */
[CC--:B0-----:R-:W-:Y:S02]  /*e470*/  IADD3 R12, P6, R15.reuse, R3.reuse, RZ ;  /* 0x000000030f0c7210 */ /* 0x0c1fe40007fde0ff */
[----:B------:R-:W-:Y:S01]  /*e480*/  ISETP.LT.AND P4, PT, R14, UR4, !P0 ;  /* 0x000000040e007c0c */ /* 0x000fe2000c781270 */
[----:B------:R-:W-:Y:S01]  /*e490*/  ULDC UR4, c[0x0][0x248] ;  /* 0x0000920000047ab9 */ /* 0x000fe20000000800 */
[-C--:B------:R-:W-:Y:S01]  /*e4a0*/  LEA.HI.X.SX32 R13, R15, R0.reuse, 0x1, P6 ;  /* 0x000000000f0d7211 */ /* 0x080fe200030f0eff */
[C---:B------:R-:W-:Y:S01]  /*e4b0*/  VIADD R14, R2.reuse, 0x66 ;  /* 0x00000066020e7836 */ /* 0x040fe20000000000 */
[----:B------:R-:W-:Y:S01]  /*e4c0*/  PRMT R17, R5, 0x7770, RZ ;  /* 0x0000777005117816 */ /* 0x000fe200000000ff */
[----:B------:R-:W-:Y:S01]  /*e4d0*/  VIADD R15, R15, UR4 ;  /* 0x000000040f0f7c36 */ /* 0x000fe20008000000 */
[----:B------:R0:W-:Y:S01]  /*e4e0*/  @P5 STG.E.U8 desc[UR14][R10.64], R21 ;  /* 0x000000150a005986 */ /* 0x0001e2000c10110e */
[----:B-1----:R-:W-:Y:S01]  /*e4f0*/  VIADD R9, R2, 0x67 ;  /* 0x0000006702097836 */ /* 0x002fe20000000000 */
[----:B------:R-:W-:Y:S01]  /*e500*/  ISETP.LT.AND P6, PT, R14, UR5, !P0 ;  /* 0x000000050e007c0c */ /* 0x000fe2000c7c1270 */
[----:B------:R-:W-:Y:S01]  /*e510*/  ULDC UR5, c[0x0][0x22c] ;  /* 0x00008b0000057ab9 */ /* 0x000fe20000000800 */
[----:B------:R1:W-:Y:S01]  /*e520*/  @P2 STG.E.U8 desc[UR14][R12.64], R17 ;  /* 0x000000110c002986 */ /* 0x0003e2000c10110e */
[-C--:B------:R-:W-:Y:S01]  /*e530*/  IADD3 R8, P2, R15, R3.reuse, RZ ;  /* 0x000000030f087210 */ /* 0x080fe20007f5e0ff */
[----:B------:R-:W-:Y:S01]  /*e540*/  ULDC UR4, c[0x0][0x248] ;  /* 0x0000920000047ab9 */ /* 0x000fe20000000800 */
[----:B------:R-:W-:Y:S01]  /*e550*/  ISETP.LT.AND P5, PT, R9, UR5, !P0 ;  /* 0x0000000509007c0c */ /* 0x000fe2000c7a1270 */
[C---:B------:R-:W-:Y:S01]  /*e560*/  VIADD R14, R15.reuse, UR4 ;  /* 0x000000040f0e7c36 */ /* 0x040fe20008000000 */
[-C--:B------:R-:W-:Y:S01]  /*e570*/  LEA.HI.X.SX32 R9, R15, R0.reuse, 0x1, P2 ;  /* 0x000000000f097211 */ /* 0x080fe200010f0eff */
[----:B------:R-:W-:Y:S01]  /*e580*/  ULDC UR4, c[0x0][0x22c] ;  /* 0x00008b0000047ab9 */ /* 0x000fe20000000800 */
[----:B------:R-:W-:Y:S01]  /*e590*/  PRMT R15, R5, 0x7771, RZ ;  /* 0x00007771050f7816 */ /* 0x000fe200000000ff */
[----:B0-----:R-:W-:Y:S01]  /*e5a0*/  VIADD R11, R2, 0x68 ;  /* 0x00000068020b7836 */ /* 0x001fe20000000000 */
        /* <DEDUP_REMOVED lines=17> */
[C---:B------:R-:W-:Y:S01]  /*e6c0*/  LEA.HI.X.SX32 R13, R14.reuse, R0, 0x1, P1 ;  /* 0x000000000e0d7211 */ /* 0x040fe200008f0eff */
        /* <DEDUP_REMOVED lines=8> */
[----:B-1----:R-:W-:Y:S01]  /*e750*/  VIADD R11, R9, UR4 ;  /* 0x00000004090b7c36 */ /* 0x002fe20008000000 */
[----:B------:R-:W-:Y:S01]  /*e760*/  ULDC UR4, c[0x0][0x22c] ;  /* 0x00008b0000047ab9 */ /* 0x000fe20000000800 */
[----:B------:R-:W-:-:S02]  /*e770*/  PRMT R17, R7, 0x7771, RZ ;  /* 0x0000777107117816 */ /* 0x000fc400000000ff */
[----:B------:R-:W-:Y:S02]  /*e780*/  LEA.HI.X.SX32 R9, R9, R0, 0x1, P4 ;  /* 0x0000000009097211 */ /* 0x000fe400020f0eff */
        /* <DEDUP_REMOVED lines=13> */
[----:B-1----:R-:W-:Y:S01]  /*e860*/  VIADD R9, R2, 0x6d ;  /* 0x0000006d02097836 */ /* 0x002fe20000000000 */
[----:B------:R-:W-:Y:S01]  /*e870*/  ULDC UR5, c[0x0][0x22c] ;  /* 0x00008b0000057ab9 */ /* 0x000fe20000000800 */
[----:B------:R-:W-:Y:S01]  /*e880*/  ULDC UR4, c[0x0][0x248] ;  /* 0x0000920000047ab9 */ /* 0x000fe20000000800 */
[-C--:B------:R-:W-:Y:S01]  /*e890*/  IADD3 R8, P5, R15, R3.reuse, RZ ;  /* 0x000000030f087210 */ /* 0x080fe20007fbe0ff */
[----:B------:R1:W-:Y:S01]  /*e8a0*/  @P3 STG.E.U8 desc[UR14][R12.64], R19 ;  /* 0x000000130c003986 */ /* 0x0003e2000c10110e */
[----:B------:R-:W-:Y:S01]  /*e8b0*/  ISETP.LT.AND P3, PT, R9, UR5, !P0 ;  /* 0x0000000509007c0c */ /* 0x000fe2000c761270 */
[C---:B------:R-:W-:Y:S01]  /*e8c0*/  VIADD R14, R15.reuse, UR4 ;  /* 0x000000040f0e7c36 */ /* 0x040fe20008000000 */
[-C--:B------:R-:W-:Y:S01]  /*e8d0*/  LEA.HI.X.SX32 R9, R15, R0.reuse, 0x1, P5 ;  /* 0x000000000f097211 */ /* 0x080fe200028f0eff */
[----:B------:R-:W-:Y:S01]  /*e8e0*/  ULDC UR4, c[0x0][0x22c] ;  /* 0x00008b0000047ab9 */ /* 0x000fe20000000800 */
[----:B0-----:R-:W-:Y:S01]  /*e8f0*/  PRMT R17, R4, 0x7773, RZ ;  /* 0x0000777304117816 */ /* 0x001fe200000000ff */
[----:B------:R-:W-:Y:S01]  /*e900*/  VIADD R4, R2, 0x6e ;  /* 0x0000006e02047836 */ /* 0x000fe20000000000 */
[-C--:B------:R-:W-:Y:S01]  /*e910*/  IADD3 R10, P5, R14, R3.reuse, RZ ;  /* 0x000000030e0a7210 */ /* 0x080fe20007fbe0ff */
[----:B------:R-:W-:Y:S01]  /*e920*/  ULDC UR5, c[0x0][0x22c] ;  /* 0x00008b0000057ab9 */ /* 0x000fe20000000800 */
[C---:B------:R-:W-:Y:S01]  /*e930*/  PRMT R15, R5.reuse, 0x7772, RZ ;  /* 0x00007772050f7816 */ /* 0x040fe200000000ff */
[----:B------:R-:W-:Y:S01]  /*e940*/  @P2 STG.E.U8 desc[UR14][R8.64], R17 ;  /* 0x0000001108002986 */ /* 0x000fe2000c10110e */
[----:B------:R-:W-:Y:S01]  /*e950*/  ISETP.LT.AND P2, PT, R4, UR4, !P0 ;  /* 0x0000000404007c0c */ /* 0x000fe2000c741270 */
[----:B------:R-:W-:Y:S01]  /*e960*/  ULDC UR4, c[0x0][0x248] ;  /* 0x0000920000047ab9 */ /* 0x000fe20000000800 */
[C---:B------:R-:W-:Y:S01]  /*e970*/  LEA.HI.X.SX32 R11, R14.reuse, R0, 0x1, P5 ;  /* 0x000000000e0b7211 */ /* 0x040fe200028f0eff */
[----:B------:R-:W-:Y:S01]  /*e980*/  VIADD R14, R14, UR4 ;  /* 0x000000040e0e7c36 */ /* 0x000fe20008000000 */
[----:B------:R-:W-:Y:S01]  /*e990*/  ULDC UR4, c[0x0][0x22c] ;  /* 0x00008b0000047ab9 */ /* 0x000fe20000000800 */
[----:B------:R-:W-:Y:S01]  /*e9a0*/  VIADD R4, R2, 0x6f ;  /* 0x0000006f02047836 */ /* 0x000fe20000000000 */
[----:B-1----:R-:W-:Y:S01]  /*e9b0*/  PRMT R19, R5, 0x7773, RZ ;  /* 0x0000777305137816 */ /* 0x002fe200000000ff */
[----:B------:R0:W-:Y:S01]  /*e9c0*/  @P1 STG.E.U8 desc[UR14][R10.64], R15 ;  /* 0x0000000f0a001986 */ /* 0x0001e2000c10110e */
[----:B------:R-:W-:-:S02]  /*e9d0*/  IADD3 R12, P5, R14, R3, RZ ;  /* 0x000000030e0c7210 */ /* 0x000fc40007fbe0ff */
[----:B------:R-:W-:Y:S01]  /*e9e0*/  ISETP.LT.AND P1, PT, R4, UR4, !P0 ;  /* 0x0000000404007c0c */ /* 0x000fe2000c721270 */
[----:B------:R-:W-:Y:S01]  /*e9f0*/  ULDC UR4, c[0x0][0x248] ;  /* 0x0000920000047ab9 */ /* 0x000fe20000000800 */
[----:B------:R-:W-:Y:S01]  /*ea00*/  VIADD R4, R2, 0x70 ;  /* 0x0000007002047836 */ /* 0x000fe20000000000 */
[C---:B------:R-:W-:Y:S01]  /*ea10*/  LEA.HI.X.SX32 R13, R14.reuse, R0, 0x1, P5 ;  /* 0x000000000e0d7211 */ /* 0x040fe200028f0eff */
[----:B------:R-:W-:Y:S01]  /*ea20*/  VIADD R14, R14, UR4 ;  /* 0x000000040e0e7c36 */ /* 0x000fe20008000000 */
[----:B------:R-:W-:Y:S01]  /*ea30*/  ULDC UR4, c[0x0][0x248] ;  /* 0x0000920000047ab9 */ /* 0x000fe20000000800 */
[----:B------:R-:W1:Y:S01]  /*ea40*/  LDS.128 R20, [R20] ;  /* 0x0000000014147984 */ /* 0x000e620000000c00 */
[----:B------:R-:W-:Y:S01]  /*ea50*/  ISETP.LT.AND P5, PT, R4, UR5, !P0 ;  /* 0x0000000504007c0c */ /* 0x000fe2000c7a1270 */
[----:B------:R-:W-:Y:S01]  /*ea60*/  ULDC UR5, c[0x0][0x22c] ;  /* 0x00008b0000057ab9 */ /* 0x000fe20000000800 */
[C---:B0-----:R-:W-:Y:S01]  /*ea70*/  VIADD R11, R14.reuse, UR4 ;  /* 0x000000040e0b7c36 */ /* 0x041fe20008000000 */
[----:B------:R0:W-:Y:S01]  /*ea80*/  @P4 STG.E.U8 desc[UR14][R12.64], R19 ;  /* 0x000000130c004986 */ /* 0x0001e2000c10110e */
[----:B------:R-:W-:Y:S01]  /*ea90*/  IADD3 R4, P4, R14, R3, RZ ;  /* 0x000000030e047210 */ /* 0x000fe20007f9e0ff */
[----:B------:R-:W-:Y:S01]  /*eaa0*/  VIADD R10, R2, 0x71 ;  /* 0x00000071020a7836 */ /* 0x000fe20000000000 */
[----:B------:R-:W-:Y:S01]  /*eab0*/  ULDC UR4, c[0x0][0x22c] ;  /* 0x00008b0000047ab9 */ /* 0x000fe20000000800 */
[----:B------:R-:W-:-:S02]  /*eac0*/  PRMT R15, R6, 0x7772, RZ ;  /* 0x00007772060f7816 */ /* 0x000fc400000000ff */
[-C--:B------:R-:W-:Y:S02]  /*ead0*/  LEA.HI.X.SX32 R5, R14, R0.reuse, 0x1, P4 ;  /* 0x000000000e057211 */ /* 0x080fe400020f0eff */
[CC--:B------:R-:W-:Y:S02]  /*eae0*/  IADD3 R8, P4, R11.reuse, R3.reuse, RZ ;  /* 0x000000030b087210 */ /* 0x0c0fe40007f9e0ff */
[----:B------:R-:W-:Y:S01]  /*eaf0*/  PRMT R17, R6, 0x7773, RZ ;  /* 0x0000777306117816 */ /* 0x000fe200000000ff */
[----:B------:R2:W-:Y:S01]  /*eb00*/  @P6 STG.E.U8 desc[UR14][R4.64], R15 ;  /* 0x0000000f04006986 */ /* 0x0005e2000c10110e */
[CC--:B------:R-:W-:Y:S01]  /*eb10*/  LEA.HI.X.SX32 R9, R11.reuse, R0.reuse, 0x1, P4 ;  /* 0x000000000b097211 */ /* 0x0c0fe200020f0eff */
[----:B------:R-:W-:Y:S01]  /*eb20*/  VIADD R6, R2, 0x72 ;  /* 0x0000007202067836 */ /* 0x000fe20000000000 */
[----:B------:R-:W-:Y:S01]  /*eb30*/  ISETP.LT.AND P4, PT, R10, UR4, !P0 ;  /* 0x000000040a007c0c */ /* 0x000fe2000c781270 */
[----:B------:R-:W-:Y:S02]  /*eb40*/  ULDC UR4, c[0x0][0x248] ;  /* 0x0000920000047ab9 */ /* 0x000fe40000000800 */
[----:B------:R-:W-:Y:S01]  /*eb50*/  VIADD R11, R11, UR4 ;  /* 0x000000040b0b7c36 */ /* 0x000fe20008000000 */
[----:B------:R-:W-:Y:S01]  /*eb60*/  ULDC UR4, c[0x0][0x248] ;  /* 0x0000920000047ab9 */ /* 0x000fe20000000800 */
[----:B------:R3:W-:Y:S01]  /*eb70*/  @P3 STG.E.U8 desc[UR14][R8.64], R17 ;  /* 0x0000001108003986 */ /* 0x0007e2000c10110e */
[----:B------:R-:W-:Y:S01]  /*eb80*/  ISETP.LT.AND P3, PT, R6, UR5, !P0 ;  /* 0x0000000506007c0c */ /* 0x000fe2000c761270 */
[C---:B0-----:R-:W-:Y:S01]  /*eb90*/  VIADD R12, R11.reuse, UR4 ;  /* 0x000000040b0c7c36 */ /* 0x041fe20008000000 */
[----:B------:R-:W-:Y:S01]  /*eba0*/  IADD3 R10, P6, R11, R3, RZ ;  /* 0x000000030b0a7210 */ /* 0x000fe20007fde0ff */
[----:B------:R-:W-:Y:S01]  /*ebb0*/  VIADD R6, R2, 0x73 ;  /* 0x0000007302067836 */ /* 0x000fe20000000000 */
[----:B------:R-:W-:Y:S01]  /*ebc0*/  ULDC UR4, c[0x0][0x22c] ;  /* 0x00008b0000047ab9 */ /* 0x000fe20000000800 */
[----:B--2---:R-:W-:Y:S01]  /*ebd0*/  PRMT R15, R7, 0x7773, RZ ;  /* 0x00007773070f7816 */ /* 0x004fe200000000ff */
[----:B------:R-:W-:Y:S01]  /*ebe0*/  ULDC UR5, c[0x0][0x22c] ;  /* 0x00008b0000057ab9 */ /* 0x000fe20000000800 */
[----:B------:R-:W-:-:S02]  /*ebf0*/  LEA.HI.X.SX32 R11, R11, R0, 0x1, P6 ;  /* 0x000000000b0b7211 */ /* 0x000fc400030f0eff */
[----:B------:R-:W-:Y:S02]  /*ec00*/  IADD3 R4, P6, R12, R3, RZ ;  /* 0x000000030c047210 */ /* 0x000fe40007fde0ff */
[----:B---3--:R-:W-:Y:S01]  /*ec10*/  PRMT R9, R7, 0x7772, RZ ;  /* 0x0000777207097816 */ /* 0x008fe200000000ff */
[----:B------:R-:W-:Y:S01]  /*ec20*/  VIADD R7, R2, 0x74 ;  /* 0x0000007402077836 */ /* 0x000fe20000000000 */
[----:B------:R-:W-:-:S03]  /*ec30*/  LEA.HI.X.SX32 R5, R12, R0, 0x1, P6 ;  /* 0x000000000c057211 */ /* 0x000fc600030f0eff */
[----:B------:R0:W-:Y:S01]  /*ec40*/  @P2 STG.E.U8 desc[UR14][R10.64], R9 ;  /* 0x000000090a002986 */ /* 0x0001e2000c10110e */
[----:B------:R-:W-:Y:S01]  /*ec50*/  ISETP.LT.AND P2, PT, R6, UR4, !P0 ;  /* 0x0000000406007c0c */ /* 0x000fe2000c741270 */
[----:B------:R-:W-:Y:S01]  /*ec60*/  ULDC UR4, c[0x0][0x248] ;  /* 0x0000920000047ab9 */ /* 0x000fe20000000800 */
[----:B-1----:R-:W-:Y:S01]  /*ec70*/  PRMT R25, R21, 0x7773, RZ ;  /* 0x0000777315197816 */ /* 0x002fe200000000ff */
[----:B------:R-:W-:Y:S01]  /*ec80*/  VIADD R12, R12, UR4 ;  /* 0x000000040c0c7c36 */ /* 0x000fe20008000000 */
[----:B------:R-:W-:Y:S01]  /*ec90*/  ULDC UR4, c[0x0][0x248] ;  /* 0x0000920000047ab9 */ /* 0x000fe20000000800 */
[----:B------:R1:W-:Y:S01]  /*eca0*/  @P1 STG.E.U8 desc[UR14][R4.64], R15 ;  /* 0x0000000f04001986 */ /* 0x0003e2000c10110e */
[----:B------:R-:W-:Y:S01]  /*ecb0*/  ISETP.LT.AND P1, PT, R7, UR5, !P0 ;  /* 0x0000000507007c0c */ /* 0x000fe2000c721270 */
[C---:B------:R-:W-:Y:S01]  /*ecc0*/  VIADD R13, R12.reuse, UR4 ;  /* 0x000000040c0d7c36 */ /* 0x040fe20008000000 */
[----:B------:R-:W-:Y:S01]  /*ecd0*/  IADD3 R6, P6, R12, R3, RZ ;  /* 0x000000030c067210 */ /* 0x000fe20007fde0ff */
[----:B------:R-:W-:Y:S01]  /*ece0*/  ULDC UR4, c[0x0][0x22c] ;  /* 0x00008b0000047ab9 */ /* 0x000fe20000000800 */
[----:B------:R-:W-:Y:S01]  /*ecf0*/  ULDC UR5, c[0x0][0x22c] ;  /* 0x00008b0000057ab9 */ /* 0x000fe20000000800 */
[----:B0-----:R-:W-:-:S02]  /*ed00*/  PRMT R11, R20, 0x7771, RZ ;  /* 0x00007771140b7816 */ /* 0x001fc400000000ff */
[-C--:B------:R-:W-:Y:S02]  /*ed10*/  LEA.HI.X.SX32 R7, R12, R0.reuse, 0x1, P6 ;  /* 0x000000000c077211 */ /* 0x080fe400030f0eff */
[CC--:B------:R-:W-:Y:S02]  /*ed20*/  IADD3 R8, P6, R13.reuse, R3.reuse, RZ ;  /* 0x000000030d087210 */ /* 0x0c0fe40007fde0ff */
[----:B-1----:R-:W-:Y:S01]  /*ed30*/  PRMT R15, R20, 0x7770, RZ ;  /* 0x00007770140f7816 */ /* 0x002fe200000000ff */
[C---:B------:R-:W-:Y:S01]  /*ed40*/  VIADD R4, R2.reuse, 0x75 ;  /* 0x0000007502047836 */ /* 0x040fe20000000000 */
[C---:B------:R-:W-:Y:S01]  /*ed50*/  LEA.HI.X.SX32 R9, R13.reuse, R0, 0x1, P6 ;  /* 0x000000000d097211 */ /* 0x040fe200030f0eff */
[----:B------:R-:W-:Y:S01]  /*ed60*/  VIADD R5, R2, 0x76 ;  /* 0x0000007602057836 */ /* 0x000fe20000000000 */
[----:B------:R-:W-:Y:S01]  /*ed70*/  PRMT R19, R22, 0x7772, RZ ;  /* 0x0000777216137816 */ /* 0x000fe200000000ff */
[----:B------:R0:W-:Y:S01]  /*ed80*/  @P5 STG.E.U8 desc[UR14][R6.64], R15 ;  /* 0x0000000f06005986 */ /* 0x0001e2000c10110e */
[----:B------:R-:W-:Y:S01]  /*ed90*/  ISETP.LT.AND P5, PT, R4, UR4, !P0 ;  /* 0x0000000404007c0c */ /* 0x000fe2000c7a1270 */
[----:B------:R-:W-:Y:S01]  /*eda0*/  ULDC UR4, c[0x0][0x248] ;  /* 0x0000920000047ab9 */ /* 0x000fe20000000800 */
[----:B------:R-:W-:Y:S01]  /*edb0*/  PRMT R17, R22, 0x7773, RZ ;  /* 0x0000777316117816 */ /* 0x000fe200000000ff */
        /* <DEDUP_REMOVED lines=10> */
[-C--:B------:R-:W-:Y:S01]  /*ee60*/  IADD3 R6, P6, R10, R3.reuse, RZ ;  /* 0x000000030a067210 */ /* 0x080fe20007fde0ff */
[----:B-1----:R-:W-:Y:S02]  /*ee70*/  VIADD R8, R2, 0x77 ;  /* 0x0000007702087836 */ /* 0x002fe40000000000 */
[----:B------:R0:W-:Y:S01]  /*ee80*/  @P3 STG.E.U8 desc[UR14][R4.64], R15 ;  /* 0x0000000f04003986 */ /* 0x0001e2000c10110e */
[-C--:B------:R-:W-:Y:S01]  /*ee90*/  LEA.HI.X.SX32 R7, R10, R0.reuse, 0x1, P6 ;  /* 0x000000000a077211 */ /* 0x080fe200030f0eff */
[----:B------:R-:W-:Y:S01]  /*eea0*/  VIADD R9, R2, 0x78 ;  /* 0x0000007802097836 */ /* 0x000fe20000000000 */
[C---:B------:R-:W-:Y:S02]  /*eeb0*/  PRMT R13, R21.reuse, 0x7771, RZ ;  /* 0x00007771150d7816 */ /* 0x040fe400000000ff */
        /* <DEDUP_REMOVED lines=10> */
[----:B0-----:R-:W-:Y:S01]  /*ef60*/  PRMT R15, R22, 0x7770, RZ ;  /* 0x00007770160f7816 */ /* 0x001fe200000000ff */
[----:B------:R-:W-:Y:S01]  /*ef70*/  ULDC UR5, c[0x0][0x22c] ;  /* 0x00008b0000057ab9 */ /* 0x000fe20000000800 */
[----:B------:R-:W-:-:S02]  /*ef80*/  LEA.HI.X.SX32 R9, R10, R0, 0x1, P6 ;  /* 0x000000000a097211 */ /* 0x000fc400030f0eff */
[CC--:B------:R-:W-:Y:S01]  /*ef90*/  IADD3 R4, P6, R11.reuse, R3.reuse, RZ ;  /* 0x000000030b047210 */ /* 0x0c0fe20007fde0ff */
[C---:B-1----:R-:W-:Y:S02]  /*efa0*/  VIADD R6, R2.reuse, 0x79 ;  /* 0x0000007902067836 */ /* 0x042fe40000000000 */
[----:B------:R0:W-:Y:S01]  /*efb0*/  @P1 STG.E.U8 desc[UR14][R8.64], R15 ;  /* 0x0000000f08001986 */ /* 0x0001e2000c10110e */
[CC--:B------:R-:W-:Y:S01]  /*efc0*/  LEA.HI.X.SX32 R5, R11.reuse, R0.reuse, 0x1, P6 ;  /* 0x000000000b057211 */ /* 0x0c0fe200030f0eff */
[----:B------:R-:W-:Y:S01]  /*efd0*/  VIADD R7, R2, 0x7a ;  /* 0x0000007a02077836 */ /* 0x000fe20000000000 */
[----:B------:R-:W-:Y:S02]  /*efe0*/  PRMT R13, R22, 0x7771, RZ ;  /* 0x00007771160d7816 */ /* 0x000fe400000000ff */
[----:B------:R-:W-:Y:S01]  /*eff0*/  ISETP.LT.AND P1, PT, R6, UR4, !P0 ;  /* 0x0000000406007c0c */ /* 0x000fe2000c721270 */
[----:B------:R-:W-:Y:S02]  /*f000*/  ULDC UR4, c[0x0][0x248] ;  /* 0x0000920000047ab9 */ /* 0x000fe40000000800 */
        /* <DEDUP_REMOVED lines=10> */
[-C--:B------:R-:W-:Y:S01]  /*f0b0*/  IADD3 R8, P6, R10, R3.reuse, RZ ;  /* 0x000000030a087210 */ /* 0x080fe20007fde0ff */
[----:B-1----:R-:W-:Y:S02]  /*f0c0*/  VIADD R4, R2, 0x7b ;  /* 0x0000007b02047836 */ /* 0x002fe40000000000 */
[----:B------:R0:W-:Y:S01]  /*f0d0*/  @P4 STG.E.U8 desc[UR14][R6.64], R15 ;  /* 0x0000000f06004986 */ /* 0x0001e2000c10110e */
[-C--:B------:R-:W-:Y:S01]  /*f0e0*/  LEA.HI.X.SX32 R9, R10, R0.reuse, 0x1, P6 ;  /* 0x000000000a097211 */ /* 0x080fe200030f0eff */
        /* <DEDUP_REMOVED lines=15> */
[----:B-1----:R-:W-:Y:S02]  /*f1e0*/  VIADD R8, R2, 0x7d ;  /* 0x0000007d02087836 */ /* 0x002fe40000000000 */
[----:B------:R0:W-:Y:S01]  /*f1f0*/  @P2 STG.E.U8 desc[UR14][R4.64], R15 ;  /* 0x0000000f04002986 */ /* 0x0001e2000c10110e */
[C---:B------:R-:W-:Y:S02]  /*f200*/  LEA.HI.X.SX32 R7, R11.reuse, R0, 0x1, P6 ;  /* 0x000000000b077211 */ /* 0x040fe400030f0eff */
[----:B------:R-:W-:Y:S02]  /*f210*/  PRMT R13, R20, 0x7773, RZ ;  /* 0x00007773140d7816 */ /* 0x000fe400000000ff */
[----:B------:R-:W-:Y:S01]  /*f220*/  ISETP.LT.AND P2, PT, R8, UR4, !P0 ;  /* 0x0000000408007c0c */ /* 0x000fe2000c741270 */
[----:B------:R-:W-:Y:S02]  /*f230*/  ULDC UR4, c[0x0][0x248] ;  /* 0x0000920000047ab9 */ /* 0x000fe40000000800 */
[----:B------:R-:W-:Y:S01]  /*f240*/  VIADD R11, R11, UR4 ;  /* 0x000000040b0b7c36 */ /* 0x000fe20008000000 */
[----:B------:R-:W-:Y:S01]  /*f250*/  ULDC UR4, c[0x0][0x248] ;  /* 0x0000920000047ab9 */ /* 0x000fe20000000800 */
[----:B------:R1:W-:Y:S02]  /*f260*/  @P1 STG.E.U8 desc[UR14][R6.64], R13 ;  /* 0x0000000d06001986 */ /* 0x0003e4000c10110e */
[C---:B------:R-:W-:Y:S01]  /*f270*/  VIADD R9, R11.reuse, UR4 ;  /* 0x000000040b097c36 */ /* 0x040fe20008000000 */
[----:B0-----:R-:W-:Y:S01]  /*f280*/  IADD3 R4, P1, R11, R3, RZ ;  /* 0x000000030b047210 */ /* 0x001fe20007f3e0ff */
[----:B------:R-:W-:-:S02]  /*f290*/  ULDC UR4, c[0x0][0x248] ;  /* 0x0000920000047ab9 */ /* 0x000fc40000000800 */
[----:B------:R-:W-:Y:S01]  /*f2a0*/  VIADD R10, R9, UR5 ;  /* 0x00000005090a7c36 */ /* 0x000fe20008000000 */
[-C--:B------:R-:W-:Y:S01]  /*f2b0*/  LEA.HI.X.SX32 R5, R11, R0.reuse, 0x1, P1 ;  /* 0x000000000b057211 */ /* 0x080fe200008f0eff */
[----:B------:R-:W-:Y:S02]  /*f2c0*/  ULDC UR5, c[0x0][0x248] ;  /* 0x0000920000057ab9 */ /* 0x000fe40000000800 */
[C---:B------:R-:W-:Y:S01]  /*f2d0*/  VIADD R11, R10.reuse, UR6 ;  /* 0x000000060a0b7c36 */ /* 0x040fe20008000000 */
[-C--:B------:R-:W-:Y:S01]  /*f2e0*/  IADD3 R8, P6, R10, R3.reuse, RZ ;  /* 0x000000030a087210 */ /* 0x080fe20007fde0ff */
[----:B-1----:R-:W-:Y:S01]  /*f2f0*/  VIADD R13, R2, 0x7f ;  /* 0x0000007f020d7836 */ /* 0x002fe20000000000 */
[----:B------:R-:W-:Y:S01]  /*f300*/  IADD3 R6, P1, R9, R3, RZ ;  /* 0x0000000309067210 */ /* 0x000fe20007f3e0ff */
[----:B------:R-:W-:Y:S01]  /*f310*/  VIADD R14, R11, UR4 ;  /* 0x000000040b0e7c36 */ /* 0x000fe20008000000 */
[----:B------:R-:W-:Y:S01]  /*f320*/  ULDC UR4, c[0x0][0x22c] ;  /* 0x00008b0000047ab9 */ /* 0x000fe20000000800 */
[----:B------:R0:W-:Y:S01]  /*f330*/  @P5 STG.E.U8 desc[UR14][R4.64], R21 ;  /* 0x0000001504005986 */ /* 0x0001e2000c10110e */
[-C--:B------:R-:W-:Y:S01]  /*f340*/  LEA.HI.X.SX32 R7, R9, R0.reuse, 0x1, P1 ;  /* 0x0000000009077211 */ /* 0x080fe200008f0eff */
[----:B------:R-:W-:Y:S01]  /*f350*/  VIADD R15, R14, UR5 ;  /* 0x000000050e0f7c36 */ /* 0x000fe20008000000 */
[----:B------:R-:W-:-:S02]  /*f360*/  LEA.HI.X.SX32 R9, R10, R0, 0x1, P6 ;  /* 0x000000000a097211 */ /* 0x000fc400030f0eff */
[CC--:B------:R-:W-:Y:S01]  /*f370*/  IADD3 R10, P6, R11.reuse, R3.reuse, RZ ;  /* 0x000000030b0a7210 */ /* 0x0c0fe20007fde0ff */
[----:B------:R0:W-:Y:S01]  /*f380*/  @P4 STG.E.U8 desc[UR14][R6.64], R25 ;  /* 0x0000001906004986 */ /* 0x0001e2000c10110e */
[CC--:B------:R-:W-:Y:S02]  /*f390*/  IADD3 R2, P1, R14.reuse, R3.reuse, RZ ;  /* 0x000000030e027210 */ /* 0x0c0fe40007f3e0ff */
[-C--:B------:R-:W-:Y:S01]  /*f3a0*/  LEA.HI.X.SX32 R11, R11, R0.reuse, 0x1, P6 ;  /* 0x000000000b0b7211 */ /* 0x080fe200030f0eff */
[----:B------:R0:W-:Y:S01]  /*f3b0*/  @P3 STG.E.U8 desc[UR14][R8.64], R19 ;  /* 0x0000001308003986 */ /* 0x0001e2000c10110e */
[----:B------:R-:W-:Y:S02]  /*f3c0*/  IADD3 R12, P6, R15, R3, RZ ;  /* 0x000000030f0c7210 */ /* 0x000fe40007fde0ff */
[----:B------:R-:W-:Y:S01]  /*f3d0*/  LEA.HI.X.SX32 R3, R14, R0, 0x1, P1 ;  /* 0x000000000e037211 */ /* 0x000fe200008f0eff */
[----:B------:R0:W-:Y:S01]  /*f3e0*/  @P2 STG.E.U8 desc[UR14][R10.64], R17 ;  /* 0x000000110a002986 */ /* 0x0001e2000c10110e */
[----:B------:R-:W-:-:S02]  /*f3f0*/  ISETP.LT.AND P1, PT, R16, UR7, !P0 ;  /* 0x0000000710007c0c */ /* 0x000fc4000c721270 */
[----:B------:R-:W-:Y:S02]  /*f400*/  ISETP.LT.AND P0, PT, R13, UR4, !P0 ;  /* 0x000000040d007c0c */ /* 0x000fe4000c701270 */
[----:B------:R-:W-:Y:S02]  /*f410*/  LEA.HI.X.SX32 R13, R15, R0, 0x1, P6 ;  /* 0x000000000f0d7211 */ /* 0x000fe400030f0eff */
[C---:B------:R-:W-:Y:S02]  /*f420*/  PRMT R15, R23.reuse, 0x7773, RZ ;  /* 0x00007773170f7816 */ /* 0x040fe400000000ff */
[----:B------:R-:W-:-:S05]  /*f430*/  PRMT R23, R23, 0x7772, RZ ;  /* 0x0000777217177816 */ /* 0x000fca00000000ff */
[----:B------:R0:W-:Y:S02]  /*f440*/  @P1 STG.E.U8 desc[UR14][R2.64], R23 ;  /* 0x0000001702001986 */ /* 0x0001e4000c10110e */
[----:B------:R-:W-:Y:S05]  /*f450*/  @!P0 EXIT ;  /* 0x000000000000894d */ /* 0x000fea0003800000 */
[----:B------:R-:W-:Y:S01]  /*f460*/  STG.E.U8 desc[UR14][R12.64], R15 ;  /* 0x0000000f0c007986 */ /* 0x000fe2000c10110e */
[----:B------:R-:W-:Y:S05]  /*f470*/  EXIT ;  /* 0x000000000000794d */ /* 0x000fea0003800000 */
.L_x_3:
[----:B------:R-:W-:-:S00]  /*f480*/  BRA `(.L_x_3) ;  /* 0xfffffffc00fc7947 */ /* 0x000fc0000383ffff */
[----:B------:R-:W-:-:S00]  /*f490*/  NOP ;  /* 0x0000000000007918 */ /* 0x000fc00000000000 */
        /* <DEDUP_REMOVED lines=14> */
.L_x_4:


//--------------------- .nv.shared.matmul_kernel  --------------------------
	.section	.nv.shared.matmul_kernel,"aw",@nobits
	.sectionflags	@""
	.align	16
	.zero		1024


//--------------------- .nv.shared.reserved.0     --------------------------
	.section	.nv.shared.reserved.0,"aw",@nobits
	.weak		__nv_reservedSMEM_offset_0_alias
	.size		__nv_reservedSMEM_offset_0_alias, 0, 0
	.other		__nv_reservedSMEM_offset_0_alias,@"STO_CUDA_RESERVED_SHARED STV_DEFAULT"
__nv_reservedSMEM_offset_0_alias:
	.zero		0


//--------------------- .nv.constant0.matmul_kernel --------------------------
	.section	.nv.constant0.matmul_kernel,"a",@progbits
	.sectionflags	@""
	.align	4
.nv.constant0.matmul_kernel:
	.zero		608


//--------------------- SYMBOLS --------------------------

	.type		.nv.reservedSmem.offset0,@object
	.size		.nv.reservedSmem.offset0,0x4
